//
// Generated by NVIDIA NVVM Compiler
//
// Compiler Build ID: CL-36424714
// Cuda compilation tools, release 13.0, V13.0.88
// Based on NVVM 20.0.0
//

.version 9.0
.target sm_100
.address_size 64

	// .globl	_Z8myKernelPKfPfS0_iiifii

.visible .entry _Z8myKernelPKfPfS0_iiifii(
	.param .u64 .ptr .align 1 _Z8myKernelPKfPfS0_iiifii_param_0,
	.param .u64 .ptr .align 1 _Z8myKernelPKfPfS0_iiifii_param_1,
	.param .u64 .ptr .align 1 _Z8myKernelPKfPfS0_iiifii_param_2,
	.param .u32 _Z8myKernelPKfPfS0_iiifii_param_3,
	.param .u32 _Z8myKernelPKfPfS0_iiifii_param_4,
	.param .u32 _Z8myKernelPKfPfS0_iiifii_param_5,
	.param .f32 _Z8myKernelPKfPfS0_iiifii_param_6,
	.param .u32 _Z8myKernelPKfPfS0_iiifii_param_7,
	.param .u32 _Z8myKernelPKfPfS0_iiifii_param_8
)
{
	.reg .pred 	%p<49>;
	.reg .b32 	%r<181>;
	.reg .b32 	%f<320>;
	.reg .b64 	%rd<82>;

	ld.param.u64 	%rd10, [_Z8myKernelPKfPfS0_iiifii_param_0];
	ld.param.u64 	%rd9, [_Z8myKernelPKfPfS0_iiifii_param_2];
	ld.param.u32 	%r67, [_Z8myKernelPKfPfS0_iiifii_param_3];
	ld.param.u32 	%r68, [_Z8myKernelPKfPfS0_iiifii_param_4];
	ld.param.u32 	%r69, [_Z8myKernelPKfPfS0_iiifii_param_5];
	ld.param.f32 	%f74, [_Z8myKernelPKfPfS0_iiifii_param_6];
	ld.param.u32 	%r70, [_Z8myKernelPKfPfS0_iiifii_param_7];
	ld.param.u32 	%r71, [_Z8myKernelPKfPfS0_iiifii_param_8];
	cvta.to.global.u64 	%rd1, %rd10;
	mov.u32 	%r72, %ctaid.x;
	mov.u32 	%r73, %ctaid.y;
	or.b32  	%r74, %r72, %r73;
	setp.ne.s32 	%p1, %r74, 0;
	@%p1 bra 	$L__BB0_50;
	div.s32 	%r75, %r67, %r69;
	cvt.rn.f32.s32 	%f1, %r75;
	div.s32 	%r1, %r68, %r69;
	setp.lt.s32 	%p2, %r75, 1;
	@%p2 bra 	$L__BB0_50;
	shr.u32 	%r2, %r71, 1;
	shl.b32 	%r3, %r67, 1;
	shl.b32 	%r4, %r68, 1;
	and.b32  	%r5, %r68, 7;
	and.b32  	%r6, %r68, 3;
	mov.f32 	%f76, 0f80000000;
	div.rn.f32 	%f77, %f76, %f74;
	fma.rn.f32 	%f78, %f77, 0f3BBB989D, 0f3F000000;
	cvt.sat.f32.f32 	%f79, %f78;
	mov.f32 	%f80, 0f4B400001;
	mov.f32 	%f81, 0f437C0000;
	fma.rm.f32 	%f82, %f79, %f81, %f80;
	add.f32 	%f83, %f82, 0fCB40007F;
	neg.f32 	%f84, %f83;
	fma.rn.f32 	%f85, %f77, 0f3FB8AA3B, %f84;
	fma.rn.f32 	%f2, %f77, 0f32A57060, %f85;
	mov.b32 	%r77, %f82;
	shl.b32 	%r78, %r77, 23;
	mov.b32 	%f3, %r78;
	and.b32  	%r7, %r68, 2147483640;
	shl.b32 	%r8, %r67, 3;
	mul.wide.u32 	%rd2, %r8, 4;
	cvta.to.global.u64 	%rd3, %rd9;
	mov.b32 	%r158, 0;
	mov.f32 	%f280, 0f00000000;
$L__BB0_3:
	setp.lt.s32 	%p3, %r1, 1;
	@%p3 bra 	$L__BB0_49;
	mov.u32 	%r80, %tid.x;
	cvt.rn.f32.u32 	%f87, %r80;
	fma.rn.f32 	%f88, %f87, %f1, %f280;
	cvt.rzi.s32.f32 	%r10, %f88;
	mov.b32 	%r159, 0;
	mov.f32 	%f281, 0f00000000;
$L__BB0_5:
	ld.param.u64 	%rd80, [_Z8myKernelPKfPfS0_iiifii_param_1];
	setp.lt.s32 	%p4, %r67, 1;
	mov.u32 	%r81, %tid.y;
	cvt.rn.f32.u32 	%f90, %r81;
	cvt.rn.f32.s32 	%f91, %r1;
	fma.rn.f32 	%f92, %f90, %f91, %f281;
	cvt.rzi.s32.f32 	%r12, %f92;
	mad.lo.s32 	%r82, %r12, %r67, %r10;
	cvta.to.global.u64 	%rd11, %rd80;
	mul.wide.s32 	%rd12, %r82, 4;
	add.s64 	%rd4, %rd11, %rd12;
	mov.f32 	%f303, 0f00000000;
	@%p4 bra 	$L__BB0_48;
	setp.lt.s32 	%p5, %r68, 1;
	@%p5 bra 	$L__BB0_48;
	setp.gt.s32 	%p6, %r70, 0;
	@%p6 bra 	$L__BB0_21;
	ld.global.f32 	%f317, [%rd4];
	mov.b32 	%r169, 0;
	mov.f32 	%f303, 0f00000000;
$L__BB0_9:
	setp.lt.u32 	%p7, %r68, 8;
	mov.b32 	%r179, 0;
	@%p7 bra 	$L__BB0_12;
	and.b32  	%r85, %r68, 2147483640;
	neg.s32 	%r177, %r85;
	ex2.approx.ftz.f32 	%f96, %f2;
	mul.f32 	%f68, %f96, %f3;
	add.s32 	%r176, %r67, %r169;
	add.s32 	%r175, %r3, %r169;
	mad.lo.s32 	%r174, %r67, 3, %r169;
	shl.b32 	%r86, %r67, 2;
	add.s32 	%r173, %r86, %r169;
	mad.lo.s32 	%r172, %r67, 5, %r169;
	mad.lo.s32 	%r171, %r67, 6, %r169;
	mad.lo.s32 	%r170, %r67, 7, %r169;
	mul.wide.u32 	%rd13, %r169, 4;
	add.s64 	%rd81, %rd1, %rd13;
$L__BB0_11:
	.pragma "nounroll";
	add.f32 	%f97, %f303, %f68;
	ld.global.f32 	%f98, [%rd81];
	fma.rn.f32 	%f99, %f68, %f98, %f317;
	st.global.f32 	[%rd4], %f99;
	add.f32 	%f100, %f97, %f68;
	mul.wide.u32 	%rd14, %r176, 4;
	add.s64 	%rd15, %rd1, %rd14;
	ld.global.f32 	%f101, [%rd15];
	fma.rn.f32 	%f102, %f68, %f101, %f99;
	st.global.f32 	[%rd4], %f102;
	add.f32 	%f103, %f100, %f68;
	mul.wide.u32 	%rd16, %r175, 4;
	add.s64 	%rd17, %rd1, %rd16;
	ld.global.f32 	%f104, [%rd17];
	fma.rn.f32 	%f105, %f68, %f104, %f102;
	st.global.f32 	[%rd4], %f105;
	add.f32 	%f106, %f103, %f68;
	mul.wide.u32 	%rd18, %r174, 4;
	add.s64 	%rd19, %rd1, %rd18;
	ld.global.f32 	%f107, [%rd19];
	fma.rn.f32 	%f108, %f68, %f107, %f105;
	st.global.f32 	[%rd4], %f108;
	add.f32 	%f109, %f106, %f68;
	mul.wide.u32 	%rd20, %r173, 4;
	add.s64 	%rd21, %rd1, %rd20;
	ld.global.f32 	%f110, [%rd21];
	fma.rn.f32 	%f111, %f68, %f110, %f108;
	st.global.f32 	[%rd4], %f111;
	add.f32 	%f112, %f109, %f68;
	mul.wide.u32 	%rd22, %r172, 4;
	add.s64 	%rd23, %rd1, %rd22;
	ld.global.f32 	%f113, [%rd23];
	fma.rn.f32 	%f114, %f68, %f113, %f111;
	st.global.f32 	[%rd4], %f114;
	add.f32 	%f115, %f112, %f68;
	mul.wide.u32 	%rd24, %r171, 4;
	add.s64 	%rd25, %rd1, %rd24;
	ld.global.f32 	%f116, [%rd25];
	fma.rn.f32 	%f117, %f68, %f116, %f114;
	st.global.f32 	[%rd4], %f117;
	add.f32 	%f303, %f115, %f68;
	mul.wide.u32 	%rd26, %r170, 4;
	add.s64 	%rd27, %rd1, %rd26;
	ld.global.f32 	%f118, [%rd27];
	fma.rn.f32 	%f317, %f68, %f118, %f117;
	st.global.f32 	[%rd4], %f317;
	add.s32 	%r177, %r177, 8;
	add.s32 	%r176, %r176, %r8;
	add.s32 	%r175, %r175, %r8;
	add.s32 	%r174, %r174, %r8;
	add.s32 	%r173, %r173, %r8;
	add.s32 	%r172, %r172, %r8;
	add.s32 	%r171, %r171, %r8;
	add.s32 	%r170, %r170, %r8;
	add.s64 	%rd81, %rd81, %rd2;
	setp.ne.s32 	%p8, %r177, 0;
	mov.u32 	%r179, %r7;
	@%p8 bra 	$L__BB0_11;
$L__BB0_12:
	setp.eq.s32 	%p9, %r5, 0;
	@%p9 bra 	$L__BB0_20;
	add.s32 	%r87, %r5, -1;
	setp.lt.u32 	%p10, %r87, 3;
	@%p10 bra 	$L__BB0_15;
	ex2.approx.ftz.f32 	%f120, %f2;
	mul.f32 	%f121, %f120, %f3;
	add.f32 	%f122, %f303, %f121;
	mad.lo.s32 	%r88, %r179, %r67, %r169;
	mul.wide.u32 	%rd28, %r88, 4;
	add.s64 	%rd29, %rd1, %rd28;
	ld.global.f32 	%f123, [%rd29];
	fma.rn.f32 	%f124, %f121, %f123, %f317;
	st.global.f32 	[%rd4], %f124;
	add.f32 	%f125, %f122, %f121;
	add.s32 	%r89, %r88, %r67;
	mul.wide.u32 	%rd30, %r89, 4;
	add.s64 	%rd31, %rd1, %rd30;
	ld.global.f32 	%f126, [%rd31];
	fma.rn.f32 	%f127, %f121, %f126, %f124;
	st.global.f32 	[%rd4], %f127;
	add.f32 	%f128, %f125, %f121;
	add.s32 	%r90, %r89, %r67;
	mul.wide.u32 	%rd32, %r90, 4;
	add.s64 	%rd33, %rd1, %rd32;
	ld.global.f32 	%f129, [%rd33];
	fma.rn.f32 	%f130, %f121, %f129, %f127;
	st.global.f32 	[%rd4], %f130;
	add.f32 	%f303, %f128, %f121;
	add.s32 	%r91, %r90, %r67;
	mul.wide.u32 	%rd34, %r91, 4;
	add.s64 	%rd35, %rd1, %rd34;
	ld.global.f32 	%f131, [%rd35];
	fma.rn.f32 	%f317, %f121, %f131, %f130;
	st.global.f32 	[%rd4], %f317;
	add.s32 	%r179, %r179, 4;
$L__BB0_15:
	setp.eq.s32 	%p11, %r6, 0;
	@%p11 bra 	$L__BB0_20;
	setp.eq.s32 	%p12, %r6, 1;
	@%p12 bra 	$L__BB0_18;
	ex2.approx.ftz.f32 	%f133, %f2;
	mul.f32 	%f134, %f133, %f3;
	add.f32 	%f135, %f303, %f134;
	mad.lo.s32 	%r92, %r179, %r67, %r169;
	mul.wide.u32 	%rd36, %r92, 4;
	add.s64 	%rd37, %rd1, %rd36;
	ld.global.f32 	%f136, [%rd37];
	fma.rn.f32 	%f137, %f134, %f136, %f317;
	st.global.f32 	[%rd4], %f137;
	add.f32 	%f303, %f135, %f134;
	add.s32 	%r93, %r92, %r67;
	mul.wide.u32 	%rd38, %r93, 4;
	add.s64 	%rd39, %rd1, %rd38;
	ld.global.f32 	%f138, [%rd39];
	fma.rn.f32 	%f317, %f134, %f138, %f137;
	st.global.f32 	[%rd4], %f317;
	add.s32 	%r179, %r179, 2;
$L__BB0_18:
	and.b32  	%r94, %r68, 1;
	setp.eq.b32 	%p13, %r94, 1;
	not.pred 	%p14, %p13;
	@%p14 bra 	$L__BB0_20;
	ex2.approx.ftz.f32 	%f139, %f2;
	mul.f32 	%f140, %f139, %f3;
	add.f32 	%f303, %f303, %f140;
	mad.lo.s32 	%r95, %r179, %r67, %r169;
	mul.wide.u32 	%rd40, %r95, 4;
	add.s64 	%rd41, %rd1, %rd40;
	ld.global.f32 	%f141, [%rd41];
	fma.rn.f32 	%f317, %f140, %f141, %f317;
	st.global.f32 	[%rd4], %f317;
$L__BB0_20:
	add.s32 	%r169, %r169, 1;
	setp.ne.s32 	%p15, %r169, %r67;
	@%p15 bra 	$L__BB0_9;
	bra.uni 	$L__BB0_48;
$L__BB0_21:
	setp.gt.s32 	%p16, %r71, 0;
	ld.global.f32 	%f302, [%rd4];
	@%p16 bra 	$L__BB0_35;
	mov.b32 	%r164, 0;
	mov.f32 	%f303, 0f00000000;
$L__BB0_23:
	setp.lt.u32 	%p17, %r68, 8;
	mov.b32 	%r167, 0;
	@%p17 bra 	$L__BB0_26;
	ex2.approx.ftz.f32 	%f144, %f2;
	mul.f32 	%f44, %f144, %f3;
	mov.b32 	%r165, 0;
$L__BB0_25:
	.pragma "nounroll";
	add.f32 	%f145, %f303, %f44;
	mad.lo.s32 	%r99, %r165, %r67, %r164;
	mul.wide.u32 	%rd42, %r99, 4;
	add.s64 	%rd43, %rd1, %rd42;
	ld.global.f32 	%f146, [%rd43];
	fma.rn.f32 	%f147, %f44, %f146, %f302;
	st.global.f32 	[%rd4], %f147;
	add.f32 	%f148, %f145, %f44;
	add.s32 	%r100, %r99, %r67;
	mul.wide.u32 	%rd44, %r100, 4;
	add.s64 	%rd45, %rd1, %rd44;
	ld.global.f32 	%f149, [%rd45];
	fma.rn.f32 	%f150, %f44, %f149, %f147;
	st.global.f32 	[%rd4], %f150;
	add.f32 	%f151, %f148, %f44;
	add.s32 	%r101, %r100, %r67;
	mul.wide.u32 	%rd46, %r101, 4;
	add.s64 	%rd47, %rd1, %rd46;
	ld.global.f32 	%f152, [%rd47];
	fma.rn.f32 	%f153, %f44, %f152, %f150;
	st.global.f32 	[%rd4], %f153;
	add.f32 	%f154, %f151, %f44;
	add.s32 	%r102, %r101, %r67;
	mul.wide.u32 	%rd48, %r102, 4;
	add.s64 	%rd49, %rd1, %rd48;
	ld.global.f32 	%f155, [%rd49];
	fma.rn.f32 	%f156, %f44, %f155, %f153;
	st.global.f32 	[%rd4], %f156;
	add.f32 	%f157, %f154, %f44;
	add.s32 	%r103, %r102, %r67;
	mul.wide.u32 	%rd50, %r103, 4;
	add.s64 	%rd51, %rd1, %rd50;
	ld.global.f32 	%f158, [%rd51];
	fma.rn.f32 	%f159, %f44, %f158, %f156;
	st.global.f32 	[%rd4], %f159;
	add.f32 	%f160, %f157, %f44;
	add.s32 	%r104, %r103, %r67;
	mul.wide.u32 	%rd52, %r104, 4;
	add.s64 	%rd53, %rd1, %rd52;
	ld.global.f32 	%f161, [%rd53];
	fma.rn.f32 	%f162, %f44, %f161, %f159;
	st.global.f32 	[%rd4], %f162;
	add.f32 	%f163, %f160, %f44;
	add.s32 	%r105, %r104, %r67;
	mul.wide.u32 	%rd54, %r105, 4;
	add.s64 	%rd55, %rd1, %rd54;
	ld.global.f32 	%f164, [%rd55];
	fma.rn.f32 	%f165, %f44, %f164, %f162;
	st.global.f32 	[%rd4], %f165;
	add.f32 	%f303, %f163, %f44;
	add.s32 	%r106, %r105, %r67;
	mul.wide.u32 	%rd56, %r106, 4;
	add.s64 	%rd57, %rd1, %rd56;
	ld.global.f32 	%f166, [%rd57];
	fma.rn.f32 	%f302, %f44, %f166, %f165;
	st.global.f32 	[%rd4], %f302;
	add.s32 	%r165, %r165, 8;
	setp.ne.s32 	%p18, %r165, %r7;
	mov.u32 	%r167, %r7;
	@%p18 bra 	$L__BB0_25;
$L__BB0_26:
	setp.eq.s32 	%p19, %r5, 0;
	@%p19 bra 	$L__BB0_34;
	add.s32 	%r107, %r5, -1;
	setp.lt.u32 	%p20, %r107, 3;
	@%p20 bra 	$L__BB0_29;
	ex2.approx.ftz.f32 	%f168, %f2;
	mul.f32 	%f169, %f168, %f3;
	add.f32 	%f170, %f303, %f169;
	mad.lo.s32 	%r108, %r167, %r67, %r164;
	mul.wide.u32 	%rd58, %r108, 4;
	add.s64 	%rd59, %rd1, %rd58;
	ld.global.f32 	%f171, [%rd59];
	fma.rn.f32 	%f172, %f169, %f171, %f302;
	st.global.f32 	[%rd4], %f172;
	add.f32 	%f173, %f170, %f169;
	add.s32 	%r109, %r108, %r67;
	mul.wide.u32 	%rd60, %r109, 4;
	add.s64 	%rd61, %rd1, %rd60;
	ld.global.f32 	%f174, [%rd61];
	fma.rn.f32 	%f175, %f169, %f174, %f172;
	st.global.f32 	[%rd4], %f175;
	add.f32 	%f176, %f173, %f169;
	add.s32 	%r110, %r109, %r67;
	mul.wide.u32 	%rd62, %r110, 4;
	add.s64 	%rd63, %rd1, %rd62;
	ld.global.f32 	%f177, [%rd63];
	fma.rn.f32 	%f178, %f169, %f177, %f175;
	st.global.f32 	[%rd4], %f178;
	add.f32 	%f303, %f176, %f169;
	add.s32 	%r111, %r110, %r67;
	mul.wide.u32 	%rd64, %r111, 4;
	add.s64 	%rd65, %rd1, %rd64;
	ld.global.f32 	%f179, [%rd65];
	fma.rn.f32 	%f302, %f169, %f179, %f178;
	st.global.f32 	[%rd4], %f302;
	add.s32 	%r167, %r167, 4;
$L__BB0_29:
	setp.eq.s32 	%p21, %r6, 0;
	@%p21 bra 	$L__BB0_34;
	setp.eq.s32 	%p22, %r6, 1;
	@%p22 bra 	$L__BB0_32;
	ex2.approx.ftz.f32 	%f181, %f2;
	mul.f32 	%f182, %f181, %f3;
	add.f32 	%f183, %f303, %f182;
	mad.lo.s32 	%r112, %r167, %r67, %r164;
	mul.wide.u32 	%rd66, %r112, 4;
	add.s64 	%rd67, %rd1, %rd66;
	ld.global.f32 	%f184, [%rd67];
	fma.rn.f32 	%f185, %f182, %f184, %f302;
	st.global.f32 	[%rd4], %f185;
	add.f32 	%f303, %f183, %f182;
	add.s32 	%r113, %r112, %r67;
	mul.wide.u32 	%rd68, %r113, 4;
	add.s64 	%rd69, %rd1, %rd68;
	ld.global.f32 	%f186, [%rd69];
	fma.rn.f32 	%f302, %f182, %f186, %f185;
	st.global.f32 	[%rd4], %f302;
	add.s32 	%r167, %r167, 2;
$L__BB0_32:
	and.b32  	%r114, %r68, 1;
	setp.eq.b32 	%p23, %r114, 1;
	not.pred 	%p24, %p23;
	@%p24 bra 	$L__BB0_34;
	ex2.approx.ftz.f32 	%f187, %f2;
	mul.f32 	%f188, %f187, %f3;
	add.f32 	%f303, %f303, %f188;
	mad.lo.s32 	%r115, %r167, %r67, %r164;
	mul.wide.u32 	%rd70, %r115, 4;
	add.s64 	%rd71, %rd1, %rd70;
	ld.global.f32 	%f189, [%rd71];
	fma.rn.f32 	%f302, %f188, %f189, %f302;
	st.global.f32 	[%rd4], %f302;
$L__BB0_34:
	add.s32 	%r164, %r164, 1;
	setp.eq.s32 	%p25, %r164, %r67;
	@%p25 bra 	$L__BB0_48;
	bra.uni 	$L__BB0_23;
$L__BB0_35:
	sub.s32 	%r13, %r12, %r2;
	mov.b32 	%r160, 0;
	mov.f32 	%f303, 0f00000000;
$L__BB0_36:
	mov.b32 	%r161, 0;
$L__BB0_37:
	sub.s32 	%r16, %r161, %r2;
	mov.b32 	%r162, 0;
	mov.f32 	%f287, 0f00000000;
$L__BB0_38:
	shr.u32 	%r120, %r70, 1;
	sub.s32 	%r121, %r10, %r120;
	add.s32 	%r122, %r121, %r162;
	sub.s32 	%r123, %r160, %r120;
	add.s32 	%r124, %r123, %r162;
	setp.lt.s32 	%p26, %r122, 0;
	cvt.rn.f32.s32 	%f192, %r122;
	abs.f32 	%f193, %f192;
	cvt.rzi.s32.f32 	%r125, %f193;
	selp.b32 	%r126, %r125, %r122, %p26;
	setp.gt.s32 	%p27, %r126, %r67;
	sub.s32 	%r127, %r3, %r126;
	selp.b32 	%r18, %r127, %r126, %p27;
	setp.lt.s32 	%p28, %r124, 0;
	cvt.rn.f32.s32 	%f194, %r124;
	abs.f32 	%f195, %f194;
	cvt.rzi.s32.f32 	%r128, %f195;
	selp.b32 	%r129, %r128, %r124, %p28;
	setp.gt.s32 	%p29, %r18, %r67;
	sub.s32 	%r130, %r3, %r129;
	selp.b32 	%r19, %r130, %r129, %p29;
	mov.b32 	%r163, 0;
$L__BB0_39:
	add.s32 	%r131, %r13, %r163;
	add.s32 	%r132, %r16, %r163;
	setp.lt.s32 	%p30, %r131, 0;
	cvt.rn.f32.s32 	%f197, %r131;
	abs.f32 	%f198, %f197;
	cvt.rzi.s32.f32 	%r133, %f198;
	selp.b32 	%r134, %r133, %r131, %p30;
	setp.gt.s32 	%p31, %r134, %r68;
	sub.s32 	%r135, %r4, %r134;
	selp.b32 	%r136, %r135, %r134, %p31;
	setp.lt.s32 	%p32, %r132, 0;
	cvt.rn.f32.s32 	%f199, %r132;
	abs.f32 	%f200, %f199;
	cvt.rzi.s32.f32 	%r137, %f200;
	selp.b32 	%r138, %r137, %r132, %p32;
	setp.gt.s32 	%p33, %r136, %r68;
	sub.s32 	%r139, %r4, %r138;
	selp.b32 	%r140, %r139, %r138, %p33;
	mad.lo.s32 	%r141, %r136, %r67, %r18;
	mul.wide.s32 	%rd72, %r141, 4;
	add.s64 	%rd73, %rd1, %rd72;
	ld.global.f32 	%f201, [%rd73];
	mad.lo.s32 	%r142, %r140, %r67, %r19;
	mul.wide.s32 	%rd74, %r142, 4;
	add.s64 	%rd75, %rd1, %rd74;
	ld.global.f32 	%f202, [%rd75];
	sub.f32 	%f203, %f201, %f202;
	mad.lo.s32 	%r143, %r163, %r70, %r162;
	mul.wide.u32 	%rd76, %r143, 4;
	add.s64 	%rd77, %rd3, %rd76;
	ld.global.f32 	%f204, [%rd77];
	mul.f32 	%f14, %f204, %f203;
	abs.f32 	%f15, %f14;
	setp.eq.f32 	%p34, %f14, 0f3F800000;
	mov.f32 	%f288, 0f3F800000;
	@%p34 bra 	$L__BB0_44;
	setp.nan.f32 	%p35, %f15, %f15;
	@%p35 bra 	$L__BB0_43;
	setp.lt.f32 	%p36, %f15, 0f00800000;
	mul.f32 	%f205, %f15, 0f4B800000;
	selp.f32 	%f206, %f205, %f15, %p36;
	mov.b32 	%r144, %f206;
	add.s32 	%r145, %r144, -1060439283;
	and.b32  	%r146, %r145, -8388608;
	sub.s32 	%r147, %r144, %r146;
	mov.b32 	%f207, %r147;
	cvt.rn.f32.s32 	%f208, %r146;
	selp.f32 	%f209, 0fC1C00000, 0f00000000, %p36;
	fma.rn.f32 	%f210, %f208, 0f34000000, %f209;
	add.f32 	%f211, %f207, 0fBF800000;
	add.f32 	%f212, %f207, 0f3F800000;
	rcp.approx.ftz.f32 	%f213, %f212;
	add.f32 	%f214, %f211, %f211;
	mul.f32 	%f215, %f214, %f213;
	mul.f32 	%f216, %f215, %f215;
	neg.f32 	%f217, %f215;
	sub.f32 	%f218, %f211, %f215;
	add.f32 	%f219, %f218, %f218;
	fma.rn.f32 	%f220, %f217, %f211, %f219;
	mul.rn.f32 	%f221, %f213, %f220;
	fma.rn.f32 	%f222, %f216, 0f3A2C32E4, 0f3B52E7DB;
	fma.rn.f32 	%f223, %f222, %f216, 0f3C93BB73;
	fma.rn.f32 	%f224, %f223, %f216, 0f3DF6384F;
	mul.rn.f32 	%f225, %f224, %f216;
	fma.rn.f32 	%f226, %f215, 0f3FB8AA3B, %f210;
	mul.f32 	%f227, %f225, 0f40400000;
	sub.f32 	%f228, %f210, %f226;
	fma.rn.f32 	%f229, %f215, 0f3FB8AA3B, %f228;
	fma.rn.f32 	%f230, %f221, 0f3FB8AA3B, %f229;
	fma.rn.f32 	%f231, %f215, 0f32A55E34, %f230;
	fma.rn.f32 	%f232, %f227, %f221, %f231;
	fma.rn.f32 	%f233, %f225, %f215, %f232;
	add.rn.f32 	%f234, %f226, %f233;
	mov.f32 	%f235, 0f40000000;
	mul.rn.f32 	%f236, %f234, %f235;
	cvt.rni.f32.f32 	%f237, %f236;
	sub.f32 	%f238, %f236, %f237;
	neg.f32 	%f239, %f236;
	fma.rn.f32 	%f240, %f234, 0f40000000, %f239;
	neg.f32 	%f241, %f226;
	add.rn.f32 	%f242, %f234, %f241;
	neg.f32 	%f243, %f242;
	add.rn.f32 	%f244, %f233, %f243;
	fma.rn.f32 	%f245, %f244, 0f40000000, %f240;
	add.f32 	%f246, %f238, %f245;
	setp.gt.f32 	%p37, %f237, 0f00000000;
	selp.b32 	%r148, 0, -2097152000, %p37;
	setp.neu.f32 	%p38, %f14, 0f00000000;
	setp.neu.f32 	%p39, %f15, 0f7F800000;
	setp.lt.f32 	%p40, %f236, 0f00000000;
	selp.f32 	%f247, 0f00000000, 0f7F800000, %p40;
	abs.f32 	%f248, %f236;
	setp.gt.f32 	%p41, %f248, 0f43180000;
	cvt.rzi.s32.f32 	%r149, %f237;
	shl.b32 	%r150, %r149, 23;
	sub.s32 	%r151, %r150, %r148;
	mov.b32 	%f249, %r151;
	add.s32 	%r152, %r148, 2130706432;
	mov.b32 	%f250, %r152;
	fma.rn.f32 	%f251, %f246, 0f391FCB8E, 0f3AAF85ED;
	fma.rn.f32 	%f252, %f251, %f246, 0f3C1D9856;
	fma.rn.f32 	%f253, %f252, %f246, 0f3D6357BB;
	fma.rn.f32 	%f254, %f253, %f246, 0f3E75FDEC;
	fma.rn.f32 	%f255, %f254, %f246, 0f3F317218;
	fma.rn.f32 	%f256, %f255, %f246, 0f3F800000;
	mul.f32 	%f257, %f256, %f250;
	mul.f32 	%f258, %f257, %f249;
	selp.f32 	%f288, %f247, %f258, %p41;
	and.pred  	%p42, %p38, %p39;
	@%p42 bra 	$L__BB0_44;
	add.f32 	%f259, %f14, %f14;
	mov.b32 	%r153, %f259;
	and.b32  	%r154, %r153, 2147483647;
	mov.b32 	%f288, %r154;
	bra.uni 	$L__BB0_44;
$L__BB0_43:
	mov.f32 	%f260, 0f40000000;
	add.rn.f32 	%f288, %f14, %f260;
$L__BB0_44:
	add.f32 	%f287, %f287, %f288;
	add.s32 	%r163, %r163, 1;
	setp.ne.s32 	%p43, %r163, %r71;
	@%p43 bra 	$L__BB0_39;
	add.s32 	%r162, %r162, 1;
	setp.ne.s32 	%p44, %r162, %r70;
	@%p44 bra 	$L__BB0_38;
	neg.f32 	%f261, %f287;
	div.rn.f32 	%f262, %f261, %f74;
	fma.rn.f32 	%f263, %f262, 0f3BBB989D, 0f3F000000;
	cvt.sat.f32.f32 	%f264, %f263;
	mov.f32 	%f265, 0f4B400001;
	mov.f32 	%f266, 0f437C0000;
	fma.rm.f32 	%f267, %f264, %f266, %f265;
	add.f32 	%f268, %f267, 0fCB40007F;
	neg.f32 	%f269, %f268;
	fma.rn.f32 	%f270, %f262, 0f3FB8AA3B, %f269;
	fma.rn.f32 	%f271, %f262, 0f32A57060, %f270;
	mov.b32 	%r155, %f267;
	shl.b32 	%r156, %r155, 23;
	mov.b32 	%f272, %r156;
	ex2.approx.ftz.f32 	%f273, %f271;
	mul.f32 	%f274, %f273, %f272;
	add.f32 	%f303, %f303, %f274;
	mad.lo.s32 	%r157, %r161, %r67, %r160;
	mul.wide.u32 	%rd78, %r157, 4;
	add.s64 	%rd79, %rd1, %rd78;
	ld.global.f32 	%f275, [%rd79];
	fma.rn.f32 	%f302, %f274, %f275, %f302;
	st.global.f32 	[%rd4], %f302;
	add.s32 	%r161, %r161, 1;
	setp.ne.s32 	%p45, %r161, %r68;
	@%p45 bra 	$L__BB0_37;
	add.s32 	%r160, %r160, 1;
	setp.eq.s32 	%p46, %r160, %r67;
	@%p46 bra 	$L__BB0_48;
	bra.uni 	$L__BB0_36;
$L__BB0_48:
	ld.global.f32 	%f276, [%rd4];
	div.rn.f32 	%f277, %f276, %f303;
	st.global.f32 	[%rd4], %f277;
	bar.sync 	0;
	add.s32 	%r159, %r159, 1;
	cvt.rn.f32.u32 	%f281, %r159;
	cvt.rn.f32.s32 	%f278, %r1;
	setp.lt.f32 	%p47, %f281, %f278;
	@%p47 bra 	$L__BB0_5;
$L__BB0_49:
	add.s32 	%r158, %r158, 1;
	cvt.rn.f32.u32 	%f280, %r158;
	setp.lt.f32 	%p48, %f280, %f1;
	@%p48 bra 	$L__BB0_3;
$L__BB0_50:
	ret;

}


// ===== COMPILED SASS (sm_100) =====

	.target	sm_100

	.elftype	@"ET_EXEC"


//--------------------- .note.nv.tkinfo           --------------------------
	.section	.note.nv.tkinfo,"",@"SHT_NOTE"
	.sectionflags	@"SHF_NOTE_NV_TKINFO"
	.tkinfo
        /*0018*/ 	.word	0x00000002
        /*0030*/ 	.string	""
        /*0030*/ 	.string	"ptxas"
        /*0030*/ 	.string	"Cuda compilation tools, release 13.0, V13.0.88"
        /*0030*/ 	.string	"Build cuda_13.0.r13.0/compiler.36424714_0"
        /*0030*/ 	.string	"-arch sm_100 -m 64 "



//--------------------- .note.nv.cuinfo           --------------------------
	.section	.note.nv.cuinfo,"",@"SHT_NOTE"
	.sectionflags	@"SHF_NOTE_NV_CUINFO"
        /*0018*/ 	.short	0x0002
        /*001a*/ 	.short	0x0064
        /*001c*/ 	.short	0x0082
	.zero		2


//--------------------- .nv.info                  --------------------------
	.section	.nv.info,"",@"SHT_CUDA_INFO"
	.align	4


	//----- nvinfo : EIATTR_REGCOUNT
	.align		4
        /*0000*/ 	.byte	0x04, 0x2f
        /*0002*/ 	.short	(.L_1 - .L_0)
	.align		4
.L_0:
        /*0004*/ 	.word	index@(_Z8myKernelPKfPfS0_iiifii)
        /*0008*/ 	.word	0x0000001e


	//----- nvinfo : EIATTR_FRAME_SIZE
	.align		4
.L_1:
        /*000c*/ 	.byte	0x04, 0x11
        /*000e*/ 	.short	(.L_3 - .L_2)
	.align		4
.L_2:
        /*0010*/ 	.word	index@($__internal_0_$__cuda_sm3x_div_rn_noftz_f32_slowpath)
        /*0014*/ 	.word	0x00000000


	//----- nvinfo : EIATTR_FRAME_SIZE
	.align		4
.L_3:
        /*0018*/ 	.byte	0x04, 0x11
        /*001a*/ 	.short	(.L_5 - .L_4)
	.align		4
.L_4:
        /*001c*/ 	.word	index@(_Z8myKernelPKfPfS0_iiifii)
        /*0020*/ 	.word	0x00000000


	//----- nvinfo : EIATTR_MIN_STACK_SIZE
	.align		4
.L_5:
        /*0024*/ 	.byte	0x04, 0x12
        /*0026*/ 	.short	(.L_7 - .L_6)
	.align		4
.L_6:
        /*0028*/ 	.word	index@(_Z8myKernelPKfPfS0_iiifii)
        /*002c*/ 	.word	0x00000000
.L_7:


//--------------------- .nv.compat                --------------------------
	.section	.nv.compat,"",@"SHT_CUDA_COMPAT_INFO"
	.align	4
        /*0000*/ 	.byte	0x02, 0x09, 0x00, 0x00, 0x02, 0x02, 0x01, 0x00, 0x02, 0x05, 0x05, 0x00, 0x03, 0x07, 0x01, 0x01
        /*0010*/ 	.byte	0x02, 0x03, 0x00, 0x00, 0x02, 0x06, 0x01, 0x00, 0x04, 0x0b, 0x08, 0x00, 0x01, 0x00, 0x00, 0x00
        /*0020*/ 	.byte	0x00, 0x00, 0x00, 0x00


//--------------------- .nv.info._Z8myKernelPKfPfS0_iiifii --------------------------
	.section	.nv.info._Z8myKernelPKfPfS0_iiifii,"",@"SHT_CUDA_INFO"
	.sectionflags	@""
	.align	4


	//----- nvinfo : EIATTR_CUDA_API_VERSION
	.align		4
        /*0000*/ 	.byte	0x04, 0x37
        /*0002*/ 	.short	(.L_9 - .L_8)
.L_8:
        /*0004*/ 	.word	0x00000082


	//----- nvinfo : EIATTR_KPARAM_INFO
	.align		4
.L_9:
        /*0008*/ 	.byte	0x04, 0x17
        /*000a*/ 	.short	(.L_11 - .L_10)
.L_10:
        /*000c*/ 	.word	0x00000000
        /*0010*/ 	.short	0x0008
        /*0012*/ 	.short	0x002c
        /*0014*/ 	.byte	0x00, 0xf0, 0x11, 0x00


	//----- nvinfo : EIATTR_KPARAM_INFO
	.align		4
.L_11:
        /*0018*/ 	.byte	0x04, 0x17
        /*001a*/ 	.short	(.L_13 - .L_12)
.L_12:
        /*001c*/ 	.word	0x00000000
        /*0020*/ 	.short	0x0007
        /*0022*/ 	.short	0x0028
        /*0024*/ 	.byte	0x00, 0xf0, 0x11, 0x00


	//----- nvinfo : EIATTR_KPARAM_INFO
	.align		4
.L_13:
        /*0028*/ 	.byte	0x04, 0x17
        /*002a*/ 	.short	(.L_15 - .L_14)
.L_14:
        /*002c*/ 	.word	0x00000000
        /*0030*/ 	.short	0x0006
        /*0032*/ 	.short	0x0024
        /*0034*/ 	.byte	0x00, 0xf0, 0x11, 0x00


	//----- nvinfo : EIATTR_KPARAM_INFO
	.align		4
.L_15:
        /*0038*/ 	.byte	0x04, 0x17
        /*003a*/ 	.short	(.L_17 - .L_16)
.L_16:
        /*003c*/ 	.word	0x00000000
        /*0040*/ 	.short	0x0005
        /*0042*/ 	.short	0x0020
        /*0044*/ 	.byte	0x00, 0xf0, 0x11, 0x00


	//----- nvinfo : EIATTR_KPARAM_INFO
	.align		4
.L_17:
        /*0048*/ 	.byte	0x04, 0x17
        /*004a*/ 	.short	(.L_19 - .L_18)
.L_18:
        /*004c*/ 	.word	0x00000000
        /*0050*/ 	.short	0x0004
        /*0052*/ 	.short	0x001c
        /*0054*/ 	.byte	0x00, 0xf0, 0x11, 0x00


	//----- nvinfo : EIATTR_KPARAM_INFO
	.align		4
.L_19:
        /*0058*/ 	.byte	0x04, 0x17
        /*005a*/ 	.short	(.L_21 - .L_20)
.L_20:
        /*005c*/ 	.word	0x00000000
        /*0060*/ 	.short	0x0003
        /*0062*/ 	.short	0x0018
        /*0064*/ 	.byte	0x00, 0xf0, 0x11, 0x00


	//----- nvinfo : EIATTR_KPARAM_INFO
	.align		4
.L_21:
        /*0068*/ 	.byte	0x04, 0x17
        /*006a*/ 	.short	(.L_23 - .L_22)
.L_22:
        /*006c*/ 	.word	0x00000000
        /*0070*/ 	.short	0x0002
        /*0072*/ 	.short	0x0010
        /*0074*/ 	.byte	0x00, 0xf5, 0x21, 0x00


	//----- nvinfo : EIATTR_KPARAM_INFO
	.align		4
.L_23:
        /*0078*/ 	.byte	0x04, 0x17
        /*007a*/ 	.short	(.L_25 - .L_24)
.L_24:
        /*007c*/ 	.word	0x00000000
        /*0080*/ 	.short	0x0001
        /*0082*/ 	.short	0x0008
        /*0084*/ 	.byte	0x00, 0xf5, 0x21, 0x00


	//----- nvinfo : EIATTR_KPARAM_INFO
	.align		4
.L_25:
        /*0088*/ 	.byte	0x04, 0x17
        /*008a*/ 	.short	(.L_27 - .L_26)
.L_26:
        /*008c*/ 	.word	0x00000000
        /*0090*/ 	.short	0x0000
        /*0092*/ 	.short	0x0000
        /*0094*/ 	.byte	0x00, 0xf5, 0x21, 0x00


	//----- nvinfo : EIATTR_SPARSE_MMA_MASK
	.align		4
.L_27:
        /*0098*/ 	.byte	0x03, 0x50
        /*009a*/ 	.short	0x0000


	//----- nvinfo : EIATTR_MAXREG_COUNT
	.align		4
        /*009c*/ 	.byte	0x03, 0x1b
        /*009e*/ 	.short	0x00ff


	//----- nvinfo : EIATTR_NUM_BARRIERS
	.align		4
        /*00a0*/ 	.byte	0x02, 0x4c
        /*00a2*/ 	.byte	0x01
	.zero		1


	//----- nvinfo : EIATTR_MERCURY_ISA_VERSION
	.align		4
        /*00a4*/ 	.byte	0x03, 0x5f
        /*00a6*/ 	.short	0x0101


	//----- nvinfo : EIATTR_VRC_CTA_INIT_COUNT
	.align		4
        /*00a8*/ 	.byte	0x02, 0x4a
	.zero		1
	.zero		1


	//----- nvinfo : EIATTR_EXIT_INSTR_OFFSETS
	.align		4
        /*00ac*/ 	.byte	0x04, 0x1c
        /*00ae*/ 	.short	(.L_29 - .L_28)


	//   ....[0]....
.L_28:
        /*00b0*/ 	.word	0x00000040


	//   ....[1]....
        /*00b4*/ 	.word	0x00000230


	//   ....[2]....
        /*00b8*/ 	.word	0x000028a0


	//----- nvinfo : EIATTR_CRS_STACK_SIZE
	.align		4
.L_29:
        /*00bc*/ 	.byte	0x04, 0x1e
        /*00be*/ 	.short	(.L_31 - .L_30)
.L_30:
        /*00c0*/ 	.word	0x00000000


	//----- nvinfo : EIATTR_CBANK_PARAM_SIZE
	.align		4
.L_31:
        /*00c4*/ 	.byte	0x03, 0x19
        /*00c6*/ 	.short	0x0030


	//----- nvinfo : EIATTR_PARAM_CBANK
	.align		4
        /*00c8*/ 	.byte	0x04, 0x0a
        /*00ca*/ 	.short	(.L_33 - .L_32)
	.align		4
.L_32:
        /*00cc*/ 	.word	index@(.nv.constant0._Z8myKernelPKfPfS0_iiifii)
        /*00d0*/ 	.short	0x0380
        /*00d2*/ 	.short	0x0030


	//----- nvinfo : EIATTR_SW_WAR
	.align		4
.L_33:
        /*00d4*/ 	.byte	0x04, 0x36
        /*00d6*/ 	.short	(.L_35 - .L_34)
.L_34:
        /*00d8*/ 	.word	0x00000008
.L_35:


//--------------------- .nv.callgraph             --------------------------
	.section	.nv.callgraph,"",@"SHT_CUDA_CALLGRAPH"
	.align	4
	.sectionentsize	8
	.align		4
        /*0000*/ 	.word	0x00000000
	.align		4
        /*0004*/ 	.word	0xffffffff
	.align		4
        /*0008*/ 	.word	0x00000000
	.align		4
        /*000c*/ 	.word	0xfffffffe
	.align		4
        /*0010*/ 	.word	0x00000000
	.align		4
        /*0014*/ 	.word	0xfffffffd
	.align		4
        /*0018*/ 	.word	0x00000000
	.align		4
        /*001c*/ 	.word	0xfffffffc


//--------------------- .text._Z8myKernelPKfPfS0_iiifii --------------------------
	.section	.text._Z8myKernelPKfPfS0_iiifii,"ax",@progbits
	.align	128
        .global         _Z8myKernelPKfPfS0_iiifii
        .type           _Z8myKernelPKfPfS0_iiifii,@function
        .size           _Z8myKernelPKfPfS0_iiifii,(.L_x_40 - _Z8myKernelPKfPfS0_iiifii)
        .other          _Z8myKernelPKfPfS0_iiifii,@"STO_CUDA_ENTRY STV_DEFAULT"
_Z8myKernelPKfPfS0_iiifii:
.text._Z8myKernelPKfPfS0_iiifii:
[----:B------:R-:W-:Y:S01]  /*0000*/  LDC R1, c[0x0][0x37c] ;  /* 0x0000df00ff017b82 */ /* 0x000fe20000000800 */
[----:B------:R-:W0:Y:S07]  /*0010*/  S2R R0, SR_CTAID.Y ;  /* 0x0000000000007919 */ /* 0x000e2e0000002600 */
[----:B------:R-:W0:Y:S02]  /*0020*/  S2UR UR4, SR_CTAID.X ;  /* 0x00000000000479c3 */ /* 0x000e240000002500 */
[----:B0-----:R-:W-:-:S13]  /*0030*/  LOP3.LUT P0, RZ, R0, UR4, RZ, 0xfc, !PT ;  /* 0x0000000400ff7c12 */ /* 0x001fda000f80fcff */
[----:B------:R-:W-:Y:S05]  /*0040*/  @P0 EXIT ;  /* 0x000000000000094d */ /* 0x000fea0003800000 */
[----:B------:R-:W0:Y:S08]  /*0050*/  LDC R0, c[0x0][0x3a0] ;  /* 0x0000e800ff007b82 */ /* 0x000e300000000800 */
[----:B------:R-:W1:Y:S08]  /*0060*/  LDC R9, c[0x0][0x398] ;  /* 0x0000e600ff097b82 */ /* 0x000e700000000800 */
[----:B------:R-:W2:Y:S01]  /*0070*/  LDC R11, c[0x0][0x39c] ;  /* 0x0000e700ff0b7b82 */ /* 0x000ea20000000800 */
[----:B0-----:R-:W-:-:S04]  /*0080*/  IABS R7, R0 ;  /* 0x0000000000077213 */ /* 0x001fc80000000000 */
[----:B------:R-:W0:Y:S08]  /*0090*/  I2F.RP R4, R7 ;  /* 0x0000000700047306 */ /* 0x000e300000209400 */
[----:B0-----:R-:W0:Y:S02]  /*00a0*/  MUFU.RCP R4, R4 ;  /* 0x0000000400047308 */ /* 0x001e240000001000 */
[----:B0-----:R-:W-:-:S06]  /*00b0*/  IADD3 R2, PT, PT, R4, 0xffffffe, RZ ;  /* 0x0ffffffe04027810 */ /* 0x001fcc0007ffe0ff */
[----:B------:R0:W3:Y:S02]  /*00c0*/  F2I.FTZ.U32.TRUNC.NTZ R3, R2 ;  /* 0x0000000200037305 */ /* 0x0000e4000021f000 */
[----:B0-----:R-:W-:Y:S01]  /*00d0*/  HFMA2 R2, -RZ, RZ, 0, 0 ;  /* 0x00000000ff027431 */ /* 0x001fe200000001ff */
[----:B---3--:R-:W-:-:S05]  /*00e0*/  IADD3 R6, PT, PT, RZ, -R3, RZ ;  /* 0x80000003ff067210 */ /* 0x008fca0007ffe0ff */
[----:B------:R-:W-:Y:S01]  /*00f0*/  IMAD R5, R6, R7, RZ ;  /* 0x0000000706057224 */ /* 0x000fe200078e02ff */
[----:B-1----:R-:W-:-:S03]  /*0100*/  IABS R6, R9 ;  /* 0x0000000900067213 */ /* 0x002fc60000000000 */
[----:B------:R-:W-:-:S06]  /*0110*/  IMAD.HI.U32 R3, R3, R5, R2 ;  /* 0x0000000503037227 */ /* 0x000fcc00078e0002 */
[----:B------:R-:W-:-:S04]  /*0120*/  IMAD.HI.U32 R4, R3, R6, RZ ;  /* 0x0000000603047227 */ /* 0x000fc800078e00ff */
[----:B------:R-:W-:-:S04]  /*0130*/  IMAD.MOV R5, RZ, RZ, -R4 ;  /* 0x000000ffff057224 */ /* 0x000fc800078e0a04 */
[----:B------:R-:W-:Y:S01]  /*0140*/  IMAD R2, R7, R5, R6 ;  /* 0x0000000507027224 */ /* 0x000fe200078e0206 */
[----:B------:R-:W-:-:S04]  /*0150*/  LOP3.LUT R5, RZ, R0, RZ, 0x33, !PT ;  /* 0x00000000ff057212 */ /* 0x000fc800078e33ff */
[----:B------:R-:W-:-:S13]  /*0160*/  ISETP.GT.U32.AND P1, PT, R7, R2, PT ;  /* 0x000000020700720c */ /* 0x000fda0003f24070 */
[-C--:B------:R-:W-:Y:S02]  /*0170*/  @!P1 IADD3 R2, PT, PT, R2, -R7.reuse, RZ ;  /* 0x8000000702029210 */ /* 0x080fe40007ffe0ff */
[----:B------:R-:W-:Y:S02]  /*0180*/  @!P1 IADD3 R4, PT, PT, R4, 0x1, RZ ;  /* 0x0000000104049810 */ /* 0x000fe40007ffe0ff */
[----:B------:R-:W-:Y:S02]  /*0190*/  ISETP.GE.U32.AND P0, PT, R2, R7, PT ;  /* 0x000000070200720c */ /* 0x000fe40003f06070 */
[----:B------:R-:W-:-:S04]  /*01a0*/  LOP3.LUT R2, R9, R0, RZ, 0x3c, !PT ;  /* 0x0000000009027212 */ /* 0x000fc800078e3cff */
[----:B------:R-:W-:Y:S02]  /*01b0*/  ISETP.GE.AND P2, PT, R2, RZ, PT ;  /* 0x000000ff0200720c */ /* 0x000fe40003f46270 */
[----:B--2---:R-:W-:-:S05]  /*01c0*/  IABS R2, R11 ;  /* 0x0000000b00027213 */ /* 0x004fca0000000000 */
[----:B------:R-:W-:Y:S01]  /*01d0*/  @P0 IADD3 R4, PT, PT, R4, 0x1, RZ ;  /* 0x0000000104040810 */ /* 0x000fe20007ffe0ff */
[----:B------:R-:W-:Y:S01]  /*01e0*/  IMAD.HI.U32 R3, R3, R2, RZ ;  /* 0x0000000203037227 */ /* 0x000fe200078e00ff */
[----:B------:R-:W-:-:S04]  /*01f0*/  ISETP.NE.AND P0, PT, R0, RZ, PT ;  /* 0x000000ff0000720c */ /* 0x000fc80003f05270 */
[----:B------:R-:W-:-:S05]  /*0200*/  @!P2 IMAD.MOV R4, RZ, RZ, -R4 ;  /* 0x000000ffff04a224 */ /* 0x000fca00078e0a04 */
[----:B------:R-:W-:-:S04]  /*0210*/  SEL R13, R5, R4, !P0 ;  /* 0x00000004050d7207 */ /* 0x000fc80004000000 */
[----:B------:R-:W-:-:S13]  /*0220*/  ISETP.GE.AND P1, PT, R13, 0x1, PT ;  /* 0x000000010d00780c */ /* 0x000fda0003f26270 */
[----:B------:R-:W-:Y:S05]  /*0230*/  @!P1 EXIT ;  /* 0x000000000000994d */ /* 0x000fea0003800000 */
[----:B------:R-:W-:Y:S01]  /*0240*/  IADD3 R4, PT, PT, -R3, RZ, RZ ;  /* 0x000000ff03047210 */ /* 0x000fe20007ffe1ff */
[----:B------:R-:W0:Y:S01]  /*0250*/  LDC R9, c[0x0][0x3a4] ;  /* 0x0000e900ff097b82 */ /* 0x000e220000000800 */
[----:B------:R-:W-:Y:S02]  /*0260*/  LOP3.LUT R0, R11, R0, RZ, 0x3c, !PT ;  /* 0x000000000b007212 */ /* 0x000fe400078e3cff */
[----:B------:R-:W-:Y:S01]  /*0270*/  I2FP.F32.S32 R13, R13 ;  /* 0x0000000d000d7245 */ /* 0x000fe20000201400 */
[----:B------:R-:W-:Y:S01]  /*0280*/  IMAD R2, R7, R4, R2 ;  /* 0x0000000407027224 */ /* 0x000fe200078e0202 */
[----:B------:R-:W-:-:S04]  /*0290*/  ISETP.GE.AND P1, PT, R0, RZ, PT ;  /* 0x000000ff0000720c */ /* 0x000fc80003f26270 */
[----:B------:R-:W-:-:S13]  /*02a0*/  ISETP.GT.U32.AND P3, PT, R7, R2, PT ;  /* 0x000000020700720c */ /* 0x000fda0003f64070 */
[-C--:B------:R-:W-:Y:S01]  /*02b0*/  @!P3 IADD3 R2, PT, PT, R2, -R7.reuse, RZ ;  /* 0x800000070202b210 */ /* 0x080fe20007ffe0ff */
[----:B0-----:R-:W0:Y:S01]  /*02c0*/  MUFU.RCP R4, R9 ;  /* 0x0000000900047308 */ /* 0x001e220000001000 */
[----:B------:R-:W-:Y:S02]  /*02d0*/  @!P3 IADD3 R3, PT, PT, R3, 0x1, RZ ;  /* 0x000000010303b810 */ /* 0x000fe40007ffe0ff */
[----:B------:R-:W-:-:S13]  /*02e0*/  ISETP.GE.U32.AND P2, PT, R2, R7, PT ;  /* 0x000000070200720c */ /* 0x000fda0003f46070 */
[----:B------:R-:W-:Y:S01]  /*02f0*/  @P2 VIADD R3, R3, 0x1 ;  /* 0x0000000103032836 */ /* 0x000fe20000000000 */
[----:B------:R-:W1:Y:S01]  /*0300*/  FCHK P2, -RZ, R9 ;  /* 0x00000009ff007302 */ /* 0x000e620000040100 */
[----:B0-----:R-:W-:-:S03]  /*0310*/  FFMA R7, R4, -R9, 1 ;  /* 0x3f80000004077423 */ /* 0x001fc60000000809 */
[----:B------:R-:W-:Y:S01]  /*0320*/  @!P1 IADD3 R3, PT, PT, -R3, RZ, RZ ;  /* 0x000000ff03039210 */ /* 0x000fe20007ffe1ff */
[----:B------:R-:W-:-:S03]  /*0330*/  FFMA R7, R4, R7, R4 ;  /* 0x0000000704077223 */ /* 0x000fc60000000004 */
[----:B------:R-:W-:Y:S01]  /*0340*/  SEL R12, R5, R3, !P0 ;  /* 0x00000003050c7207 */ /* 0x000fe20004000000 */
[----:B------:R-:W-:-:S04]  /*0350*/  FFMA R0, -RZ, R7, RZ ;  /* 0x00000007ff007223 */ /* 0x000fc800000001ff */
[----:B------:R-:W-:-:S04]  /*0360*/  FFMA R2, R0, -R9, -RZ ;  /* 0x8000000900027223 */ /* 0x000fc800000008ff */
[----:B------:R-:W-:Y:S01]  /*0370*/  FFMA R0, R7, R2, R0 ;  /* 0x0000000207007223 */ /* 0x000fe20000000000 */
[----:B-1----:R-:W-:Y:S06]  /*0380*/  @!P2 BRA `(.L_x_0) ;  /* 0x000000000014a947 */ /* 0x002fec0003800000 */
[----:B------:R-:W0:Y:S01]  /*0390*/  LDCU UR4, c[0x0][0x3a4] ;  /* 0x00007480ff0477ac */ /* 0x000e220008000800 */
[----:B------:R-:W-:Y:S01]  /*03a0*/  HFMA2 R0, -RZ, RZ, -0.0 , 0 ;  /* 0x80000000ff007431 */ /* 0x000fe200000001ff */
[----:B------:R-:W-:Y:S02]  /*03b0*/  MOV R2, 0x3e0 ;  /* 0x000003e000027802 */ /* 0x000fe40000000f00 */
[----:B0-----:R-:W-:-:S07]  /*03c0*/  MOV R3, UR4 ;  /* 0x0000000400037c02 */ /* 0x001fce0008000f00 */
[----:B------:R-:W-:Y:S05]  /*03d0*/  CALL.REL.NOINC `($__internal_0_$__cuda_sm3x_div_rn_noftz_f32_slowpath) ;  /* 0x0000002400347944 */ /* 0x000fea0003c00000 */
.L_x_0:
[----:B------:R-:W-:Y:S01]  /*03e0*/  IMAD.MOV.U32 R3, RZ, RZ, 0x3bbb989d ;  /* 0x3bbb989dff037424 */ /* 0x000fe200078e00ff */
[----:B------:R-:W-:Y:S01]  /*03f0*/  MOV R5, 0x437c0000 ;  /* 0x437c000000057802 */ /* 0x000fe20000000f00 */
[----:B------:R-:W0:Y:S02]  /*0400*/  LDCU.64 UR4, c[0x0][0x398] ;  /* 0x00007300ff0477ac */ /* 0x000e240008000a00 */
[----:B------:R-:W-:Y:S01]  /*0410*/  FFMA.SAT R2, R0, R3, 0.5 ;  /* 0x3f00000000027423 */ /* 0x000fe20000002003 */
[----:B------:R-:W1:Y:S03]  /*0420*/  LDCU UR13, c[0x0][0x3ac] ;  /* 0x00007580ff0d77ac */ /* 0x000e660008000800 */
[----:B------:R-:W-:Y:S01]  /*0430*/  FFMA.RM R2, R2, R5, 12582913 ;  /* 0x4b40000102027423 */ /* 0x000fe20000004005 */
[----:B------:R-:W2:Y:S03]  /*0440*/  LDCU.64 UR16, c[0x0][0x358] ;  /* 0x00006b00ff1077ac */ /* 0x000ea60008000a00 */
[C---:B------:R-:W-:Y:S01]  /*0450*/  FADD R3, R2.reuse, -12583039 ;  /* 0xcb40007f02037421 */ /* 0x040fe20000000000 */
[----:B------:R-:W-:-:S03]  /*0460*/  SHF.L.U32 R15, R2, 0x17, RZ ;  /* 0x00000017020f7819 */ /* 0x000fc600000006ff */
[----:B------:R-:W-:-:S04]  /*0470*/  FFMA R3, R0, 1.4426950216293334961, -R3 ;  /* 0x3fb8aa3b00037823 */ /* 0x000fc80000000803 */
[----:B------:R-:W-:Y:S01]  /*0480*/  FFMA R14, R0, 1.925963033500011079e-08, R3 ;  /* 0x32a57060000e7823 */ /* 0x000fe20000000003 */
[----:B------:R-:W-:Y:S01]  /*0490*/  HFMA2 R0, -RZ, RZ, 0, 0 ;  /* 0x00000000ff007431 */ /* 0x000fe200000001ff */
[----:B0-----:R-:W-:Y:S02]  /*04a0*/  USHF.L.U32 UR10, UR4, 0x3, URZ ;  /* 0x00000003040a7899 */ /* 0x001fe400080006ff */
[----:B------:R-:W-:Y:S02]  /*04b0*/  ULOP3.LUT UR11, UR5, 0x7ffffff8, URZ, 0xc0, !UPT ;  /* 0x7ffffff8050b7892 */ /* 0x000fe4000f8ec0ff */
[----:B------:R-:W-:Y:S02]  /*04c0*/  ULOP3.LUT UR18, UR5, 0x7, URZ, 0xc0, !UPT ;  /* 0x0000000705127892 */ /* 0x000fe4000f8ec0ff */
[----:B------:R-:W-:Y:S02]  /*04d0*/  ULOP3.LUT UR12, UR5, 0x3, URZ, 0xc0, !UPT ;  /* 0x00000003050c7892 */ /* 0x000fe4000f8ec0ff */
[----:B-1----:R-:W-:Y:S01]  /*04e0*/  USHF.R.U32.HI UR13, URZ, 0x1, UR13 ;  /* 0x00000001ff0d7899 */ /* 0x002fe2000801160d */
[----:B--2---:R-:W-:-:S11]  /*04f0*/  UMOV UR4, URZ ;  /* 0x000000ff00047c82 */ /* 0x004fd60008000000 */
.L_x_27:
[----:B------:R-:W-:-:S13]  /*0500*/  ISETP.GE.AND P0, PT, R12, 0x1, PT ;  /* 0x000000010c00780c */ /* 0x000fda0003f06270 */
[----:B0-----:R-:W-:Y:S05]  /*0510*/  @!P0 BRA `(.L_x_1) ;  /* 0x0000002000d08947 */ /* 0x001fea0003800000 */
[----:B------:R-:W0:Y:S01]  /*0520*/  S2R R2, SR_TID.X ;  /* 0x0000000000027919 */ /* 0x000e220000002100 */
[----:B------:R-:W-:Y:S01]  /*0530*/  UMOV UR5, URZ ;  /* 0x000000ff00057c82 */ /* 0x000fe20008000000 */
[----:B0-----:R-:W-:-:S05]  /*0540*/  I2FP.F32.U32 R2, R2 ;  /* 0x0000000200027245 */ /* 0x001fca0000201000 */
[----:B------:R-:W-:Y:S01]  /*0550*/  FFMA R2, R13, R2, R0 ;  /* 0x000000020d027223 */ /* 0x000fe20000000000 */
[----:B------:R-:W-:-:S03]  /*0560*/  IMAD.MOV.U32 R0, RZ, RZ, RZ ;  /* 0x000000ffff007224 */ /* 0x000fc600078e00ff */
[----:B------:R0:W1:Y:S04]  /*0570*/  F2I.TRUNC.NTZ R16, R2 ;  /* 0x0000000200107305 */ /* 0x000068000020f100 */
.L_x_26:
[----:B------:R-:W2:Y:S01]  /*0580*/  S2R R3, SR_TID.Y ;  /* 0x0000000000037919 */ /* 0x000ea20000002200 */
[----:B------:R-:W3:Y:S01]  /*0590*/  LDCU.64 UR6, c[0x0][0x398] ;  /* 0x00007300ff0677ac */ /* 0x000ee20008000a00 */
[----:B0-----:R-:W-:Y:S01]  /*05a0*/  I2FP.F32.S32 R2, R12 ;  /* 0x0000000c00027245 */ /* 0x001fe20000201400 */
[----:B------:R-:W0:Y:S01]  /*05b0*/  LDC.64 R4, c[0x0][0x388] ;  /* 0x0000e200ff047b82 */ /* 0x000e220000000a00 */
[----:B------:R-:W-:Y:S01]  /*05c0*/  HFMA2 R17, -RZ, RZ, 0, 0 ;  /* 0x00000000ff117431 */ /* 0x000fe200000001ff */
[----:B---3--:R-:W-:-:S04]  /*05d0*/  UISETP.GE.AND UP0, UPT, UR7, 0x1, UPT ;  /* 0x000000010700788c */ /* 0x008fc8000bf06270 */
[----:B------:R-:W-:Y:S01]  /*05e0*/  UISETP.LT.OR UP0, UPT, UR6, 0x1, !UP0 ;  /* 0x000000010600788c */ /* 0x000fe2000c701670 */
[----:B--2---:R-:W-:-:S05]  /*05f0*/  I2FP.F32.U32 R3, R3 ;  /* 0x0000000300037245 */ /* 0x004fca0000201000 */
[----:B------:R-:W-:-:S04]  /*0600*/  FFMA R2, R3, R2, R0 ;  /* 0x0000000203027223 */ /* 0x000fc80000000000 */
[----:B------:R-:W1:Y:S02]  /*0610*/  F2I.TRUNC.NTZ R7, R2 ;  /* 0x0000000200077305 */ /* 0x000e64000020f100 */
[----:B-1----:R-:W-:-:S04]  /*0620*/  IMAD R3, R7, UR6, R16 ;  /* 0x0000000607037c24 */ /* 0x002fc8000f8e0210 */
[----:B0-----:R-:W-:Y:S01]  /*0630*/  IMAD.WIDE R4, R3, 0x4, R4 ;  /* 0x0000000403047825 */ /* 0x001fe200078e0204 */
[----:B------:R-:W-:Y:S06]  /*0640*/  BRA.U UP0, `(.L_x_2) ;  /* 0x00000021002c7547 */ /* 0x000fec000b800000 */
[----:B------:R-:W0:Y:S02]  /*0650*/  LDCU UR6, c[0x0][0x3a8] ;  /* 0x00007500ff0677ac */ /* 0x000e240008000800 */
[----:B0-----:R-:W-:-:S09]  /*0660*/  UISETP.GT.AND UP0, UPT, UR6, URZ, UPT ;  /* 0x000000ff0600728c */ /* 0x001fd2000bf04270 */
[----:B------:R-:W-:Y:S05]  /*0670*/  BRA.U UP0, `(.L_x_3) ;  /* 0x0000000900bc7547 */ /* 0x000fea000b800000 */
[----:B------:R0:W5:Y:S01]  /*0680*/  LDG.E R3, desc[UR16][R4.64] ;  /* 0x0000001004037981 */ /* 0x000162000c1e1900 */
[----:B------:R-:W-:Y:S01]  /*0690*/  MOV R17, RZ ;  /* 0x000000ff00117202 */ /* 0x000fe20000000f00 */
[----:B------:R-:W-:-:S06]  /*06a0*/  UMOV UR6, URZ ;  /* 0x000000ff00067c82 */ /* 0x000fcc0008000000 */
.L_x_8:
[----:B-1----:R-:W1:Y:S01]  /*06b0*/  LDCU UR15, c[0x0][0x39c] ;  /* 0x00007380ff0f77ac */ /* 0x002e620008000800 */
[----:B------:R-:W-:Y:S01]  /*06c0*/  UMOV UR7, URZ ;  /* 0x000000ff00077c82 */ /* 0x000fe20008000000 */
[----:B-1----:R-:W-:-:S09]  /*06d0*/  UISETP.GE.U32.AND UP0, UPT, UR15, 0x8, UPT ;  /* 0x000000080f00788c */ /* 0x002fd2000bf06070 */
[----:B--23--:R-:W-:Y:S05]  /*06e0*/  BRA.U !UP0, `(.L_x_4) ;  /* 0x0000000508447547 */ /* 0x00cfea000b800000 */
[----:B------:R-:W1:Y:S01]  /*06f0*/  MUFU.EX2 R0, R14 ;  /* 0x0000000e00007308 */ /* 0x000e620000000800 */
[----:B------:R-:W2:Y:S01]  /*0700*/  LDCU UR7, c[0x0][0x398] ;  /* 0x00007300ff0777ac */ /* 0x000ea20008000800 */
[----:B------:R-:W3:Y:S01]  /*0710*/  LDCU.64 UR28, c[0x0][0x380] ;  /* 0x00007000ff1c77ac */ /* 0x000ee20008000a00 */
[----:B------:R-:W-:-:S04]  /*0720*/  ULOP3.LUT UR11, UR15, 0x7ffffff8, URZ, 0xc0, !UPT ;  /* 0x7ffffff80f0b7892 */ /* 0x000fc8000f8ec0ff */
[----:B------:R-:W-:Y:S01]  /*0730*/  UIADD3 UR8, UPT, UPT, -UR11, URZ, URZ ;  /* 0x000000ff0b087290 */ /* 0x000fe2000fffe1ff */
[----:B-1----:R-:W-:Y:S01]  /*0740*/  FMUL R0, R15, R0 ;  /* 0x000000000f007220 */ /* 0x002fe20000400000 */
[----:B--2---:R-:W-:Y:S02]  /*0750*/  UIADD3 UR9, UPT, UPT, UR6, UR7, URZ ;  /* 0x0000000706097290 */ /* 0x004fe4000fffe0ff */
[----:B------:R-:W-:Y:S02]  /*0760*/  ULEA UR14, UR7, UR6, 0x1 ;  /* 0x00000006070e7291 */ /* 0x000fe4000f8e08ff */
[----:B------:R-:W-:Y:S02]  /*0770*/  UIMAD UR19, UR7, 0x3, UR6 ;  /* 0x00000003071378a4 */ /* 0x000fe4000f8e0206 */
[----:B------:R-:W-:Y:S02]  /*0780*/  ULEA UR20, UR7, UR6, 0x2 ;  /* 0x0000000607147291 */ /* 0x000fe4000f8e10ff */
[----:B------:R-:W-:-:S02]  /*0790*/  UIMAD UR21, UR7, 0x5, UR6 ;  /* 0x00000005071578a4 */ /* 0x000fc4000f8e0206 */
[----:B------:R-:W-:Y:S02]  /*07a0*/  UIMAD UR22, UR7, 0x6, UR6 ;  /* 0x00000006071678a4 */ /* 0x000fe4000f8e0206 */
[----:B------:R-:W-:Y:S02]  /*07b0*/  UIMAD UR7, UR7, 0x7, UR6 ;  /* 0x00000007070778a4 */ /* 0x000fe4000f8e0206 */
[----:B---3--:R-:W-:-:S12]  /*07c0*/  UIMAD.WIDE.U32 UR24, UR6, 0x4, UR28 ;  /* 0x00000004061878a5 */ /* 0x008fd8000f8e001c */
.L_x_5:
[----:B------:R-:W-:Y:S01]  /*07d0*/  MOV R6, UR24 ;  /* 0x0000001800067c02 */ /* 0x000fe20008000f00 */
[----:B------:R-:W-:-:S05]  /*07e0*/  IMAD.U32 R7, RZ, RZ, UR25 ;  /* 0x00000019ff077e24 */ /* 0x000fca000f8e00ff */
[----:B--2---:R-:W2:Y:S01]  /*07f0*/  LDG.E R6, desc[UR16][R6.64] ;  /* 0x0000001006067981 */ /* 0x004ea2000c1e1900 */
[----:B------:R-:W-:-:S06]  /*0800*/  UIMAD.WIDE.U32 UR26, UR9, 0x4, UR28 ;  /* 0x00000004091a78a5 */ /* 0x000fcc000f8e001c */
[----:B------:R-:W-:Y:S01]  /*0810*/  MOV R2, UR26 ;  /* 0x0000001a00027c02 */ /* 0x000fe20008000f00 */
[----:B--2--5:R-:W-:Y:S01]  /*0820*/  FFMA R11, R0, R6, R3 ;  /* 0x00000006000b7223 */ /* 0x024fe20000000003 */
[----:B------:R-:W-:-:S04]  /*0830*/  MOV R3, UR27 ;  /* 0x0000001b00037c02 */ /* 0x000fc80008000f00 */
[----:B------:R1:W-:Y:S04]  /*0840*/  STG.E desc[UR16][R4.64], R11 ;  /* 0x0000000b04007986 */ /* 0x0003e8000c101910 */
[----:B------:R-:W2:Y:S01]  /*0850*/  LDG.E R2, desc[UR16][R2.64] ;  /* 0x0000001002027981 */ /* 0x000ea2000c1e1900 */
[----:B------:R-:W-:-:S06]  /*0860*/  UIMAD.WIDE.U32 UR26, UR14, 0x4, UR28 ;  /* 0x000000040e1a78a5 */ /* 0x000fcc000f8e001c */
[----:B------:R-:W-:Y:S01]  /*0870*/  MOV R8, UR26 ;  /* 0x0000001a00087c02 */ /* 0x000fe20008000f00 */
[----:B------:R-:W-:Y:S02]  /*0880*/  IMAD.U32 R9, RZ, RZ, UR27 ;  /* 0x0000001bff097e24 */ /* 0x000fe4000f8e00ff */
[----:B--2---:R-:W-:-:S05]  /*0890*/  FFMA R19, R0, R2, R11 ;  /* 0x0000000200137223 */ /* 0x004fca000000000b */
[----:B------:R2:W-:Y:S04]  /*08a0*/  STG.E desc[UR16][R4.64], R19 ;  /* 0x0000001304007986 */ /* 0x0005e8000c101910 */
[----:B------:R-:W3:Y:S01]  /*08b0*/  LDG.E R8, desc[UR16][R8.64] ;  /* 0x0000001008087981 */ /* 0x000ee2000c1e1900 */
[----:B------:R-:W-:-:S06]  /*08c0*/  UIMAD.WIDE.U32 UR26, UR19, 0x4, UR28 ;  /* 0x00000004131a78a5 */ /* 0x000fcc000f8e001c */
[----:B------:R-:W-:Y:S02]  /*08d0*/  MOV R6, UR26 ;  /* 0x0000001a00067c02 */ /* 0x000fe40008000f00 */
[----:B------:R-:W-:Y:S01]  /*08e0*/  MOV R7, UR27 ;  /* 0x0000001b00077c02 */ /* 0x000fe20008000f00 */
[----:B---3--:R-:W-:-:S05]  /*08f0*/  FFMA R21, R0, R8, R19 ;  /* 0x0000000800157223 */ /* 0x008fca0000000013 */
[----:B------:R3:W-:Y:S04]  /*0900*/  STG.E desc[UR16][R4.64], R21 ;  /* 0x0000001504007986 */ /* 0x0007e8000c101910 */
[----:B------:R-:W1:Y:S01]  /*0910*/  LDG.E R6, desc[UR16][R6.64] ;  /* 0x0000001006067981 */ /* 0x000e62000c1e1900 */
[----:B------:R-:W-:-:S06]  /*0920*/  UIMAD.WIDE.U32 UR26, UR20, 0x4, UR28 ;  /* 0x00000004141a78a5 */ /* 0x000fcc000f8e001c */
[----:B------:R-:W-:Y:S01]  /*0930*/  MOV R2, UR26 ;  /* 0x0000001a00027c02 */ /* 0x000fe20008000f00 */
[----:B------:R-:W-:Y:S02]  /*0940*/  IMAD.U32 R3, RZ, RZ, UR27 ;  /* 0x0000001bff037e24 */ /* 0x000fe4000f8e00ff */
[----:B-1----:R-:W-:-:S05]  /*0950*/  FFMA R11, R0, R6, R21 ;  /* 0x00000006000b7223 */ /* 0x002fca0000000015 */
[----:B------:R1:W-:Y:S04]  /*0960*/  STG.E desc[UR16][R4.64], R11 ;  /* 0x0000000b04007986 */ /* 0x0003e8000c101910 */
[----:B------:R-:W2:Y:S01]  /*0970*/  LDG.E R2, desc[UR16][R2.64] ;  /* 0x0000001002027981 */ /* 0x000ea2000c1e1900 */
[----:B------:R-:W-:-:S06]  /*0980*/  UIMAD.WIDE.U32 UR26, UR21, 0x4, UR28 ;  /* 0x00000004151a78a5 */ /* 0x000fcc000f8e001c */
[----:B------:R-:W-:Y:S02]  /*0990*/  MOV R8, UR26 ;  /* 0x0000001a00087c02 */ /* 0x000fe40008000f00 */
[----:B------:R-:W-:Y:S01]  /*09a0*/  MOV R9, UR27 ;  /* 0x0000001b00097c02 */ /* 0x000fe20008000f00 */
[----:B--2---:R-:W-:-:S05]  /*09b0*/  FFMA R19, R0, R2, R11 ;  /* 0x0000000200137223 */ /* 0x004fca000000000b */
[----:B------:R2:W-:Y:S04]  /*09c0*/  STG.E desc[UR16][R4.64], R19 ;  /* 0x0000001304007986 */ /* 0x0005e8000c101910 */
[----:B------:R-:W3:Y:S01]  /*09d0*/  LDG.E R8, desc[UR16][R8.64] ;  /* 0x0000001008087981 */ /* 0x000ee2000c1e1900 */
[----:B------:R-:W-:-:S06]  /*09e0*/  UIMAD.WIDE.U32 UR26, UR22, 0x4, UR28 ;  /* 0x00000004161a78a5 */ /* 0x000fcc000f8e001c */
[----:B------:R-:W-:Y:S01]  /*09f0*/  MOV R6, UR26 ;  /* 0x0000001a00067c02 */ /* 0x000fe20008000f00 */
[----:B------:R-:W-:Y:S02]  /*0a00*/  IMAD.U32 R7, RZ, RZ, UR27 ;  /* 0x0000001bff077e24 */ /* 0x000fe4000f8e00ff */
[----:B---3--:R-:W-:-:S05]  /*0a10*/  FFMA R21, R0, R8, R19 ;  /* 0x0000000800157223 */ /* 0x008fca0000000013 */
[----:B------:R2:W-:Y:S04]  /*0a20*/  STG.E desc[UR16][R4.64], R21 ;  /* 0x0000001504007986 */ /* 0x0005e8000c101910 */
[----:B------:R-:W3:Y:S01]  /*0a30*/  LDG.E R6, desc[UR16][R6.64] ;  /* 0x0000001006067981 */ /* 0x000ee2000c1e1900 */
[----:B------:R-:W-:-:S06]  /*0a40*/  UIMAD.WIDE.U32 UR26, UR7, 0x4, UR28 ;  /* 0x00000004071a78a5 */ /* 0x000fcc000f8e001c */
[----:B------:R-:W-:Y:S02]  /*0a50*/  MOV R10, UR26 ;  /* 0x0000001a000a7c02 */ /* 0x000fe40008000f00 */
[----:B-1----:R-:W-:Y:S01]  /*0a60*/  MOV R11, UR27 ;  /* 0x0000001b000b7c02 */ /* 0x002fe20008000f00 */
[----:B---3--:R-:W-:-:S05]  /*0a70*/  FFMA R23, R0, R6, R21 ;  /* 0x0000000600177223 */ /* 0x008fca0000000015 */
[----:B------:R2:W-:Y:S04]  /*0a80*/  STG.E desc[UR16][R4.64], R23 ;  /* 0x0000001704007986 */ /* 0x0005e8000c101910 */
[----:B------:R-:W3:Y:S01]  /*0a90*/  LDG.E R10, desc[UR16][R10.64] ;  /* 0x000000100a0a7981 */ /* 0x000ee2000c1e1900 */
[C---:B------:R-:W-:Y:S01]  /*0aa0*/  FADD R17, R0.reuse, R17 ;  /* 0x0000001100117221 */ /* 0x040fe20000000000 */
[----:B------:R-:W-:Y:S02]  /*0ab0*/  UIADD3 UR8, UPT, UPT, UR8, 0x8, URZ ;  /* 0x0000000808087890 */ /* 0x000fe4000fffe0ff */
[----:B------:R-:W-:Y:S01]  /*0ac0*/  UIADD3 UR9, UPT, UPT, UR10, UR9, URZ ;  /* 0x000000090a097290 */ /* 0x000fe2000fffe0ff */
[----:B------:R-:W-:Y:S01]  /*0ad0*/  FADD R17, R0, R17 ;  /* 0x0000001100117221 */ /* 0x000fe20000000000 */
[----:B------:R-:W-:-:S02]  /*0ae0*/  UISETP.NE.AND UP0, UPT, UR8, URZ, UPT ;  /* 0x000000ff0800728c */ /* 0x000fc4000bf05270 */
[----:B------:R-:W-:Y:S01]  /*0af0*/  UIADD3 UR14, UPT, UPT, UR10, UR14, URZ ;  /* 0x0000000e0a0e7290 */ /* 0x000fe2000fffe0ff */
[C---:B------:R-:W-:Y:S01]  /*0b00*/  FADD R17, R0.reuse, R17 ;  /* 0x0000001100117221 */ /* 0x040fe20000000000 */
[----:B------:R-:W-:Y:S02]  /*0b10*/  UIADD3 UR19, UPT, UPT, UR10, UR19, URZ ;  /* 0x000000130a137290 */ /* 0x000fe4000fffe0ff */
[----:B------:R-:W-:Y:S01]  /*0b20*/  UIADD3 UR20, UPT, UPT, UR10, UR20, URZ ;  /* 0x000000140a147290 */ /* 0x000fe2000fffe0ff */
[C---:B------:R-:W-:Y:S01]  /*0b30*/  FADD R17, R0.reuse, R17 ;  /* 0x0000001100117221 */ /* 0x040fe20000000000 */
[----:B------:R-:W-:Y:S02]  /*0b40*/  UIADD3 UR21, UPT, UPT, UR10, UR21, URZ ;  /* 0x000000150a157290 */ /* 0x000fe4000fffe0ff */
[----:B------:R-:W-:Y:S01]  /*0b50*/  UIADD3 UR22, UPT, UPT, UR10, UR22, URZ ;  /* 0x000000160a167290 */ /* 0x000fe2000fffe0ff */
[----:B------:R-:W-:Y:S01]  /*0b60*/  FADD R17, R0, R17 ;  /* 0x0000001100117221 */ /* 0x000fe20000000000 */
[----:B------:R-:W-:-:S02]  /*0b70*/  UIADD3 UR7, UPT, UPT, UR10, UR7, URZ ;  /* 0x000000070a077290 */ /* 0x000fc4000fffe0ff */
[----:B------:R-:W-:Y:S01]  /*0b80*/  UIMAD.WIDE.U32 UR24, UR10, 0x4, UR24 ;  /* 0x000000040a1878a5 */ /* 0x000fe2000f8e0018 */
[----:B------:R-:W-:-:S04]  /*0b90*/  FADD R17, R0, R17 ;  /* 0x0000001100117221 */ /* 0x000fc80000000000 */
[----:B------:R-:W-:-:S04]  /*0ba0*/  FADD R17, R0, R17 ;  /* 0x0000001100117221 */ /* 0x000fc80000000000 */
[C---:B------:R-:W-:Y:S01]  /*0bb0*/  FADD R17, R0.reuse, R17 ;  /* 0x0000001100117221 */ /* 0x040fe20000000000 */
[----:B---3--:R-:W-:-:S05]  /*0bc0*/  FFMA R3, R0, R10, R23 ;  /* 0x0000000a00037223 */ /* 0x008fca0000000017 */
[----:B------:R2:W-:Y:S01]  /*0bd0*/  STG.E desc[UR16][R4.64], R3 ;  /* 0x0000000304007986 */ /* 0x0005e2000c101910 */
[----:B------:R-:W-:Y:S05]  /*0be0*/  BRA.U UP0, `(.L_x_5) ;  /* 0xfffffff900f87547 */ /* 0x000fea000b83ffff */
[----:B------:R-:W-:-:S05]  /*0bf0*/  UMOV UR7, UR11 ;  /* 0x0000000b00077c82 */ /* 0x000fca0008000000 */
.L_x_4:
[----:B------:R-:W-:-:S09]  /*0c00*/  UISETP.NE.AND UP0, UPT, UR18, URZ, UPT ;  /* 0x000000ff1200728c */ /* 0x000fd2000bf05270 */
[----:B------:R-:W-:Y:S05]  /*0c10*/  BRA.U !UP0, `(.L_x_6) ;  /* 0x0000000508407547 */ /* 0x000fea000b800000 */
[----:B------:R-:W-:Y:S02]  /*0c20*/  UIADD3 UR8, UPT, UPT, UR18, -0x1, URZ ;  /* 0xffffffff12087890 */ /* 0x000fe4000fffe0ff */
[----:B------:R-:W-:Y:S02]  /*0c30*/  UISETP.NE.AND UP1, UPT, UR12, URZ, UPT ;  /* 0x000000ff0c00728c */ /* 0x000fe4000bf25270 */
[----:B------:R-:W-:-:S09]  /*0c40*/  UISETP.GE.U32.AND UP0, UPT, UR8, 0x3, UPT ;  /* 0x000000030800788c */ /* 0x000fd2000bf06070 */
[----:B------:R-:W-:Y:S05]  /*0c50*/  BRA.U !UP0, `(.L_x_7) ;  /* 0x0000000108947547 */ /* 0x000fea000b800000 */
[----:B------:R-:W1:Y:S01]  /*0c60*/  LDCU UR19, c[0x0][0x398] ;  /* 0x00007300ff1377ac */ /* 0x000e620008000800 */
[----:B------:R-:W3:Y:S01]  /*0c70*/  LDCU.64 UR8, c[0x0][0x380] ;  /* 0x00007000ff0877ac */ /* 0x000ee20008000a00 */
[----:B-1----:R-:W-:-:S04]  /*0c80*/  UIMAD UR14, UR7, UR19, UR6 ;  /* 0x00000013070e72a4 */ /* 0x002fc8000f8e0206 */
[----:B---3--:R-:W-:-:S06]  /*0c90*/  UIMAD.WIDE.U32 UR20, UR14, 0x4, UR8 ;  /* 0x000000040e1478a5 */ /* 0x008fcc000f8e0008 */
[----:B------:R-:W-:Y:S01]  /*0ca0*/  MOV R6, UR20 ;  /* 0x0000001400067c02 */ /* 0x000fe20008000f00 */
[----:B------:R-:W-:-:S05]  /*0cb0*/  IMAD.U32 R7, RZ, RZ, UR21 ;  /* 0x00000015ff077e24 */ /* 0x000fca000f8e00ff */
[----:B------:R-:W3:Y:S01]  /*0cc0*/  LDG.E R6, desc[UR16][R6.64] ;  /* 0x0000001006067981 */ /* 0x000ee2000c1e1900 */
[----:B------:R-:W1:Y:S01]  /*0cd0*/  MUFU.EX2 R0, R14 ;  /* 0x0000000e00007308 */ /* 0x000e620000000800 */
[----:B------:R-:W-:-:S04]  /*0ce0*/  UIADD3 UR14, UPT, UPT, UR14, UR19, URZ ;  /* 0x000000130e0e7290 */ /* 0x000fc8000fffe0ff */
[----:B------:R-:W-:-:S06]  /*0cf0*/  UIMAD.WIDE.U32 UR20, UR14, 0x4, UR8 ;  /* 0x000000040e1478a5 */ /* 0x000fcc000f8e0008 */
[----:B------:R-:W-:Y:S01]  /*0d00*/  MOV R2, UR20 ;  /* 0x0000001400027c02 */ /* 0x000fe20008000f00 */
[----:B-1----:R-:W-:-:S04]  /*0d10*/  FMUL R0, R15, R0 ;  /* 0x000000000f007220 */ /* 0x002fc80000400000 */
[----:B---3-5:R-:W-:Y:S01]  /*0d20*/  FFMA R11, R6, R0, R3 ;  /* 0x00000000060b7223 */ /* 0x028fe20000000003 */
[----:B--2---:R-:W-:-:S04]  /*0d30*/  MOV R3, UR21 ;  /* 0x0000001500037c02 */ /* 0x004fc80008000f00 */
[----:B------:R1:W-:Y:S04]  /*0d40*/  STG.E desc[UR16][R4.64], R11 ;  /* 0x0000000b04007986 */ /* 0x0003e8000c101910 */
[----:B------:R-:W2:Y:S01]  /*0d50*/  LDG.E R2, desc[UR16][R2.64] ;  /* 0x0000001002027981 */ /* 0x000ea2000c1e1900 */
[----:B------:R-:W-:-:S04]  /*0d60*/  UIADD3 UR14, UPT, UPT, UR14, UR19, URZ ;  /* 0x000000130e0e7290 */ /* 0x000fc8000fffe0ff */
[----:B------:R-:W-:-:S06]  /*0d70*/  UIMAD.WIDE.U32 UR20, UR14, 0x4, UR8 ;  /* 0x000000040e1478a5 */ /* 0x000fcc000f8e0008 */
[----:B------:R-:W-:Y:S01]  /*0d80*/  MOV R8, UR20 ;  /* 0x0000001400087c02 */ /* 0x000fe20008000f00 */
[----:B------:R-:W-:Y:S02]  /*0d90*/  IMAD.U32 R9, RZ, RZ, UR21 ;  /* 0x00000015ff097e24 */ /* 0x000fe4000f8e00ff */
[----:B--2---:R-:W-:-:S05]  /*0da0*/  FFMA R19, R2, R0, R11 ;  /* 0x0000000002137223 */ /* 0x004fca000000000b */
[----:B------:R1:W-:Y:S04]  /*0db0*/  STG.E desc[UR16][R4.64], R19 ;  /* 0x0000001304007986 */ /* 0x0003e8000c101910 */
[----:B------:R-:W2:Y:S01]  /*0dc0*/  LDG.E R8, desc[UR16][R8.64] ;  /* 0x0000001008087981 */ /* 0x000ea2000c1e1900 */
[----:B------:R-:W-:-:S04]  /*0dd0*/  UIADD3 UR14, UPT, UPT, UR14, UR19, URZ ;  /* 0x000000130e0e7290 */ /* 0x000fc8000fffe0ff */
[----:B------:R-:W-:-:S06]  /*0de0*/  UIMAD.WIDE.U32 UR8, UR14, 0x4, UR8 ;  /* 0x000000040e0878a5 */ /* 0x000fcc000f8e0008 */
[----:B------:R-:W-:Y:S02]  /*0df0*/  MOV R6, UR8 ;  /* 0x0000000800067c02 */ /* 0x000fe40008000f00 */
[----:B------:R-:W-:Y:S01]  /*0e00*/  MOV R7, UR9 ;  /* 0x0000000900077c02 */ /* 0x000fe20008000f00 */
[----:B--2---:R-:W-:-:S05]  /*0e10*/  FFMA R21, R8, R0, R19 ;  /* 0x0000000008157223 */ /* 0x004fca0000000013 */
[----:B------:R1:W-:Y:S04]  /*0e20*/  STG.E desc[UR16][R4.64], R21 ;  /* 0x0000001504007986 */ /* 0x0003e8000c101910 */
[----:B------:R-:W2:Y:S01]  /*0e30*/  LDG.E R6, desc[UR16][R6.64] ;  /* 0x0000001006067981 */ /* 0x000ea2000c1e1900 */
[----:B------:R-:W-:Y:S01]  /*0e40*/  FADD R17, R17, R0 ;  /* 0x0000000011117221 */ /* 0x000fe20000000000 */
[----:B------:R-:W-:-:S03]  /*0e50*/  UIADD3 UR7, UPT, UPT, UR7, 0x4, URZ ;  /* 0x0000000407077890 */ /* 0x000fc6000fffe0ff */
[----:B------:R-:W-:-:S04]  /*0e60*/  FADD R17, R17, R0 ;  /* 0x0000000011117221 */ /* 0x000fc80000000000 */
[----:B------:R-:W-:-:S04]  /*0e70*/  FADD R17, R17, R0 ;  /* 0x0000000011117221 */ /* 0x000fc80000000000 */
[----:B------:R-:W-:Y:S01]  /*0e80*/  FADD R17, R17, R0 ;  /* 0x0000000011117221 */ /* 0x000fe20000000000 */
[----:B--2---:R-:W-:-:S05]  /*0e90*/  FFMA R3, R6, R0, R21 ;  /* 0x0000000006037223 */ /* 0x004fca0000000015 */
[----:B------:R1:W-:Y:S02]  /*0ea0*/  STG.E desc[UR16][R4.64], R3 ;  /* 0x0000000304007986 */ /* 0x0003e4000c101910 */
.L_x_7:
[----:B------:R-:W-:Y:S05]  /*0eb0*/  BRA.U !UP1, `(.L_x_6) ;  /* 0x0000000109987547 */ /* 0x000fea000b800000 */
[----:B------:R-:W-:-:S06]  /*0ec0*/  UISETP.NE.AND UP0, UPT, UR12, 0x1, UPT ;  /* 0x000000010c00788c */ /* 0x000fcc000bf05270 */
[----:B------:R-:W-:-:S05]  /*0ed0*/  PLOP3.LUT P0, PT, PT, PT, UP0, 0x80, 0x8 ;  /* 0x000000000008781c */ /* 0x000fca0003f0f008 */
[----:B------:R-:W3:Y:S01]  /*0ee0*/  @UP0 LDCU UR14, c[0x0][0x398] ;  /* 0x00007300ff0e07ac */ /* 0x000ee20008000800 */
[----:B------:R-:W4:Y:S01]  /*0ef0*/  @UP0 LDCU.64 UR8, c[0x0][0x380] ;  /* 0x00007000ff0807ac */ /* 0x000f220008000a00 */
[----:B---3--:R-:W-:-:S04]  /*0f00*/  @UP0 UIMAD UR19, UR7, UR14, UR6 ;  /* 0x0000000e071302a4 */ /* 0x008fc8000f8e0206 */
[----:B----4-:R-:W-:-:S06]  /*0f10*/  @UP0 UIMAD.WIDE.U32 UR20, UR19, 0x4, UR8 ;  /* 0x00000004131408a5 */ /* 0x010fcc000f8e0008 */
[----:B------:R-:W-:Y:S01]  /*0f20*/  MOV R6, UR20 ;  /* 0x0000001400067c02 */ /* 0x000fe20008000f00 */
[----:B------:R-:W-:-:S05]  /*0f30*/  IMAD.U32 R7, RZ, RZ, UR21 ;  /* 0x00000015ff077e24 */ /* 0x000fca000f8e00ff */
[----:B------:R-:W1:Y:S01]  /*0f40*/  @P0 LDG.E R6, desc[UR16][R6.64] ;  /* 0x0000001006060981 */ /* 0x000e62000c1e1900 */
[----:B------:R-:W3:Y:S01]  /*0f50*/  @P0 MUFU.EX2 R0, R14 ;  /* 0x0000000e00000308 */ /* 0x000ee20000000800 */
[----:B------:R-:W-:-:S04]  /*0f60*/  @UP0 UIADD3 UR14, UPT, UPT, UR19, UR14, URZ ;  /* 0x0000000e130e0290 */ /* 0x000fc8000fffe0ff */
[----:B------:R-:W-:-:S06]  /*0f70*/  @UP0 UIMAD.WIDE.U32 UR8, UR14, 0x4, UR8 ;  /* 0x000000040e0808a5 */ /* 0x000fcc000f8e0008 */
[----:B------:R-:W-:Y:S02]  /*0f80*/  MOV R8, UR8 ;  /* 0x0000000800087c02 */ /* 0x000fe40008000f00 */
[----:B------:R-:W-:Y:S01]  /*0f90*/  MOV R9, UR9 ;  /* 0x0000000900097c02 */ /* 0x000fe20008000f00 */
[----:B---3--:R-:W-:Y:S01]  /*0fa0*/  @P0 FMUL R0, R15, R0 ;  /* 0x000000000f000220 */ /* 0x008fe20000400000 */
[----:B------:R-:W-:-:S04]  /*0fb0*/  ULOP3.LUT UR8, UR15, 0x1, URZ, 0xc0, !UPT ;  /* 0x000000010f087892 */ /* 0x000fc8000f8ec0ff */
[----:B------:R-:W-:-:S11]  /*0fc0*/  UISETP.NE.U32.AND UP1, UPT, UR8, 0x1, UPT ;  /* 0x000000010800788c */ /* 0x000fd6000bf25070 */
[----:B------:R-:W3:Y:S01]  /*0fd0*/  @!UP1 LDCU UR14, c[0x0][0x398] ;  /* 0x00007300ff0e97ac */ /* 0x000ee20008000800 */
[----:B------:R-:W4:Y:S01]  /*0fe0*/  @!UP1 LDCU.64 UR8, c[0x0][0x380] ;  /* 0x00007000ff0897ac */ /* 0x000f220008000a00 */
[----:B-1---5:R-:W-:-:S05]  /*0ff0*/  @P0 FFMA R11, R6, R0, R3 ;  /* 0x00000000060b0223 */ /* 0x022fca0000000003 */
[----:B------:R-:W-:Y:S04]  /*1000*/  @P0 STG.E desc[UR16][R4.64], R11 ;  /* 0x0000000b04000986 */ /* 0x000fe8000c101910 */
[----:B------:R-:W2:Y:S01]  /*1010*/  @P0 LDG.E R8, desc[UR16][R8.64] ;  /* 0x0000001008080981 */ /* 0x000ea2000c1e1900 */
[----:B------:R-:W-:Y:S01]  /*1020*/  @UP0 UIADD3 UR7, UPT, UPT, UR7, 0x2, URZ ;  /* 0x0000000207070890 */ /* 0x000fe2000fffe0ff */
[----:B------:R-:W-:-:S03]  /*1030*/  PLOP3.LUT P1, PT, PT, PT, UP1, 0x80, 0x8 ;  /* 0x000000000008781c */ /* 0x000fc60003f2f018 */
[----:B---3--:R-:W-:-:S04]  /*1040*/  @!UP1 UIMAD UR7, UR7, UR14, UR6 ;  /* 0x0000000e070792a4 */ /* 0x008fc8000f8e0206 */
[----:B----4-:R-:W-:-:S06]  /*1050*/  @!UP1 UIMAD.WIDE.U32 UR8, UR7, 0x4, UR8 ;  /* 0x00000004070898a5 */ /* 0x010fcc000f8e0008 */
[----:B------:R-:W-:Y:S01]  /*1060*/  MOV R6, UR8 ;  /* 0x0000000800067c02 */ /* 0x000fe20008000f00 */
[----:B------:R-:W-:Y:S02]  /*1070*/  IMAD.U32 R7, RZ, RZ, UR9 ;  /* 0x00000009ff077e24 */ /* 0x000fe4000f8e00ff */
[----:B--2---:R-:W-:-:S05]  /*1080*/  @P0 FFMA R3, R8, R0, R11 ;  /* 0x0000000008030223 */ /* 0x004fca000000000b */
[----:B------:R1:W-:Y:S04]  /*1090*/  @P0 STG.E desc[UR16][R4.64], R3 ;  /* 0x0000000304000986 */ /* 0x0003e8000c101910 */
[----:B------:R-:W1:Y:S01]  /*10a0*/  @!P1 LDG.E R6, desc[UR16][R6.64] ;  /* 0x0000001006069981 */ /* 0x000e62000c1e1900 */
[----:B------:R-:W2:Y:S01]  /*10b0*/  @!P1 MUFU.EX2 R2, R14 ;  /* 0x0000000e00029308 */ /* 0x000ea20000000800 */
[----:B------:R-:W-:-:S04]  /*10c0*/  @P0 FADD R9, R17, R0 ;  /* 0x0000000011090221 */ /* 0x000fc80000000000 */
[----:B------:R-:W-:Y:S01]  /*10d0*/  @P0 FADD R17, R9, R0 ;  /* 0x0000000009110221 */ /* 0x000fe20000000000 */
[----:B--2---:R-:W-:-:S04]  /*10e0*/  @!P1 FMUL R2, R15, R2 ;  /* 0x000000020f029220 */ /* 0x004fc80000400000 */
[----:B------:R-:W-:Y:S01]  /*10f0*/  @!P1 FADD R17, R17, R2 ;  /* 0x0000000211119221 */ /* 0x000fe20000000000 */
[----:B-1----:R-:W-:-:S05]  /*1100*/  @!P1 FFMA R3, R6, R2, R3 ;  /* 0x0000000206039223 */ /* 0x002fca0000000003 */
[----:B------:R3:W-:Y:S02]  /*1110*/  @!P1 STG.E desc[UR16][R4.64], R3 ;  /* 0x0000000304009986 */ /* 0x0007e4000c101910 */
.L_x_6:
[----:B------:R-:W4:Y:S01]  /*1120*/  LDCU UR7, c[0x0][0x398] ;  /* 0x00007300ff0777ac */ /* 0x000f220008000800 */
[----:B------:R-:W-:-:S04]  /*1130*/  UIADD3 UR6, UPT, UPT, UR6, 0x1, URZ ;  /* 0x0000000106067890 */ /* 0x000fc8000fffe0ff */
[----:B----4-:R-:W-:-:S09]  /*1140*/  UISETP.NE.AND UP0, UPT, UR6, UR7, UPT ;  /* 0x000000070600728c */ /* 0x010fd2000bf05270 */
[----:B------:R-:W-:Y:S05]  /*1150*/  BRA.U UP0, `(.L_x_8) ;  /* 0xfffffff500547547 */ /* 0x000fea000b83ffff */
[----:B------:R-:W-:Y:S05]  /*1160*/  BRA `(.L_x_2) ;  /* 0x0000001400647947 */ /* 0x000fea0003800000 */
.L_x_3:
[----:B------:R0:W5:Y:S01]  /*1170*/  LDG.E R19, desc[UR16][R4.64] ;  /* 0x0000001004137981 */ /* 0x000162000c1e1900 */
[----:B------:R-:W1:Y:S02]  /*1180*/  LDCU UR6, c[0x0][0x3ac] ;  /* 0x00007580ff0677ac */ /* 0x000e640008000800 */
[----:B-1----:R-:W-:-:S09]  /*1190*/  UISETP.GT.AND UP0, UPT, UR6, URZ, UPT ;  /* 0x000000ff0600728c */ /* 0x002fd2000bf04270 */
[----:B0-----:R-:W-:Y:S05]  /*11a0*/  BRA.U UP0, `(.L_x_9) ;  /* 0x0000000900987547 */ /* 0x001fea000b800000 */
[----:B------:R-:W-:Y:S01]  /*11b0*/  HFMA2 R17, -RZ, RZ, 0, 0 ;  /* 0x00000000ff117431 */ /* 0x000fe200000001ff */
[----:B------:R-:W-:-:S06]  /*11c0*/  UMOV UR6, URZ ;  /* 0x000000ff00067c82 */ /* 0x000fcc0008000000 */
.L_x_14:
[----:B0-----:R-:W0:Y:S01]  /*11d0*/  LDCU UR15, c[0x0][0x39c] ;  /* 0x00007380ff0f77ac */ /* 0x001e220008000800 */
[----:B------:R-:W-:Y:S01]  /*11e0*/  UMOV UR7, URZ ;  /* 0x000000ff00077c82 */ /* 0x000fe20008000000 */
[----:B0-----:R-:W-:-:S09]  /*11f0*/  UISETP.GE.U32.AND UP0, UPT, UR15, 0x8, UPT ;  /* 0x000000080f00788c */ /* 0x001fd2000bf06070 */
[----:B-1-3--:R-:W-:Y:S05]  /*1200*/  BRA.U !UP0, `(.L_x_10) ;  /* 0x0000000508247547 */ /* 0x00afea000b800000 */
[----:B------:R-:W0:Y:S01]  /*1210*/  MUFU.EX2 R0, R14 ;  /* 0x0000000e00007308 */ /* 0x000e220000000800 */
[----:B------:R-:W1:Y:S01]  /*1220*/  LDCU.64 UR22, c[0x0][0x380] ;  /* 0x00007000ff1677ac */ /* 0x000e620008000a00 */
[----:B------:R-:W2:Y:S01]  /*1230*/  LDCU UR14, c[0x0][0x398] ;  /* 0x00007300ff0e77ac */ /* 0x000ea20008000800 */
[----:B------:R-:W-:Y:S01]  /*1240*/  UMOV UR7, URZ ;  /* 0x000000ff00077c82 */ /* 0x000fe20008000000 */
[----:B0-----:R-:W-:-:S07]  /*1250*/  FMUL R0, R15, R0 ;  /* 0x000000000f007220 */ /* 0x001fce0000400000 */
.L_x_11:
[----:B--2---:R-:W-:-:S04]  /*1260*/  UIMAD UR8, UR7, UR14, UR6 ;  /* 0x0000000e070872a4 */ /* 0x004fc8000f8e0206 */
[----:B-1----:R-:W-:-:S06]  /*1270*/  UIMAD.WIDE.U32 UR20, UR8, 0x4, UR22 ;  /* 0x00000004081478a5 */ /* 0x002fcc000f8e0016 */
[----:B------:R-:W-:Y:S02]  /*1280*/  MOV R2, UR20 ;  /* 0x0000001400027c02 */ /* 0x000fe40008000f00 */
[----:B------:R-:W-:-:S05]  /*1290*/  MOV R3, UR21 ;  /* 0x0000001500037c02 */ /* 0x000fca0008000f00 */
[----:B------:R-:W2:Y:S01]  /*12a0*/  LDG.E R2, desc[UR16][R2.64] ;  /* 0x0000001002027981 */ /* 0x000ea2000c1e1900 */
[----:B------:R-:W-:-:S04]  /*12b0*/  UIADD3 UR8, UPT, UPT, UR8, UR14, URZ ;  /* 0x0000000e08087290 */ /* 0x000fc8000fffe0ff */
[----:B------:R-:W-:-:S06]  /*12c0*/  UIMAD.WIDE.U32 UR20, UR8, 0x4, UR22 ;  /* 0x00000004081478a5 */ /* 0x000fcc000f8e0016 */
[----:B------:R-:W-:Y:S01]  /*12d0*/  IMAD.U32 R6, RZ, RZ, UR20 ;  /* 0x00000014ff067e24 */ /* 0x000fe2000f8e00ff */
[----:B---3--:R-:W-:Y:S01]  /*12e0*/  MOV R7, UR21 ;  /* 0x0000001500077c02 */ /* 0x008fe20008000f00 */
[----:B--2--5:R-:W-:-:S05]  /*12f0*/  FFMA R19, R0, R2, R19 ;  /* 0x0000000200137223 */ /* 0x024fca0000000013 */
        /* <DEDUP_REMOVED lines=9> */
[----:B------:R-:W-:-:S04]  /*1390*/  UIADD3 UR8, UPT, UPT, UR8, UR14, URZ ;  /* 0x0000000e08087290 */ /* 0x000fc8000fffe0ff */
[----:B------:R-:W-:-:S06]  /*13a0*/  UIMAD.WIDE.U32 UR20, UR8, 0x4, UR22 ;  /* 0x00000004081478a5 */ /* 0x000fcc000f8e0016 */
[----:B------:R-:W-:Y:S01]  /*13b0*/  IMAD.U32 R2, RZ, RZ, UR20 ;  /* 0x00000014ff027e24 */ /* 0x000fe2000f8e00ff */
[----:B------:R-:W-:Y:S01]  /*13c0*/  MOV R3, UR21 ;  /* 0x0000001500037c02 */ /* 0x000fe20008000f00 */
[----:B--2---:R-:W-:-:S05]  /*13d0*/  FFMA R21, R0, R8, R11 ;  /* 0x0000000800157223 */ /* 0x004fca000000000b */
[----:B------:R2:W-:Y:S04]  /*13e0*/  STG.E desc[UR16][R4.64], R21 ;  /* 0x0000001504007986 */ /* 0x0005e8000c101910 */
[----:B------:R-:W0:Y:S01]  /*13f0*/  LDG.E R2, desc[UR16][R2.64] ;  /* 0x0000001002027981 */ /* 0x000e22000c1e1900 */
[----:B------:R-:W-:-:S04]  /*1400*/  UIADD3 UR8, UPT, UPT, UR8, UR14, URZ ;  /* 0x0000000e08087290 */ /* 0x000fc8000fffe0ff */
[----:B------:R-:W-:-:S06]  /*1410*/  UIMAD.WIDE.U32 UR20, UR8, 0x4, UR22 ;  /* 0x00000004081478a5 */ /* 0x000fcc000f8e0016 */
[----:B------:R-:W-:Y:S02]  /*1420*/  MOV R6, UR20 ;  /* 0x0000001400067c02 */ /* 0x000fe40008000f00 */
[----:B------:R-:W-:Y:S01]  /*1430*/  MOV R7, UR21 ;  /* 0x0000001500077c02 */ /* 0x000fe20008000f00 */
[----:B0-----:R-:W-:-:S05]  /*1440*/  FFMA R19, R0, R2, R21 ;  /* 0x0000000200137223 */ /* 0x001fca0000000015 */
[----:B------:R0:W-:Y:S04]  /*1450*/  STG.E desc[UR16][R4.64], R19 ;  /* 0x0000001304007986 */ /* 0x0001e8000c101910 */
[----:B------:R-:W3:Y:S01]  /*1460*/  LDG.E R6, desc[UR16][R6.64] ;  /* 0x0000001006067981 */ /* 0x000ee2000c1e1900 */
[----:B------:R-:W-:-:S04]  /*1470*/  UIADD3 UR8, UPT, UPT, UR8, UR14, URZ ;  /* 0x0000000e08087290 */ /* 0x000fc8000fffe0ff */
[----:B------:R-:W-:-:S06]  /*1480*/  UIMAD.WIDE.U32 UR20, UR8, 0x4, UR22 ;  /* 0x00000004081478a5 */ /* 0x000fcc000f8e0016 */
[----:B------:R-:W-:Y:S01]  /*1490*/  IMAD.U32 R8, RZ, RZ, UR20 ;  /* 0x00000014ff087e24 */ /* 0x000fe2000f8e00ff */
[----:B------:R-:W-:Y:S01]  /*14a0*/  MOV R9, UR21 ;  /* 0x0000001500097c02 */ /* 0x000fe20008000f00 */
[----:B---3--:R-:W-:-:S05]  /*14b0*/  FFMA R23, R0, R6, R19 ;  /* 0x0000000600177223 */ /* 0x008fca0000000013 */
[----:B------:R3:W-:Y:S04]  /*14c0*/  STG.E desc[UR16][R4.64], R23 ;  /* 0x0000001704007986 */ /* 0x0007e8000c101910 */
[----:B------:R-:W2:Y:S01]  /*14d0*/  LDG.E R8, desc[UR16][R8.64] ;  /* 0x0000001008087981 */ /* 0x000ea2000c1e1900 */
[----:B------:R-:W-:-:S04]  /*14e0*/  UIADD3 UR8, UPT, UPT, UR8, UR14, URZ ;  /* 0x0000000e08087290 */ /* 0x000fc8000fffe0ff */
[----:B------:R-:W-:-:S06]  /*14f0*/  UIMAD.WIDE.U32 UR20, UR8, 0x4, UR22 ;  /* 0x00000004081478a5 */ /* 0x000fcc000f8e0016 */
[----:B------:R-:W-:Y:S02]  /*1500*/  MOV R10, UR20 ;  /* 0x00000014000a7c02 */ /* 0x000fe40008000f00 */
[----:B-1----:R-:W-:Y:S01]  /*1510*/  MOV R11, UR21 ;  /* 0x00000015000b7c02 */ /* 0x002fe20008000f00 */
        /* <DEDUP_REMOVED lines=10> */
[----:B------:R-:W-:Y:S01]  /*15c0*/  FADD R17, R0, R17 ;  /* 0x0000001100117221 */ /* 0x000fe20000000000 */
[----:B------:R-:W-:-:S03]  /*15d0*/  UIADD3 UR7, UPT, UPT, UR7, 0x8, URZ ;  /* 0x0000000807077890 */ /* 0x000fc6000fffe0ff */
[----:B------:R-:W-:Y:S01]  /*15e0*/  FADD R17, R0, R17 ;  /* 0x0000001100117221 */ /* 0x000fe20000000000 */
[----:B------:R-:W-:-:S03]  /*15f0*/  UISETP.NE.AND UP0, UPT, UR7, UR11, UPT ;  /* 0x0000000b0700728c */ /* 0x000fc6000bf05270 */
[----:B------:R-:W-:-:S04]  /*1600*/  FADD R17, R0, R17 ;  /* 0x0000001100117221 */ /* 0x000fc80000000000 */
[----:B------:R-:W-:-:S04]  /*1610*/  FADD R17, R0, R17 ;  /* 0x0000001100117221 */ /* 0x000fc80000000000 */
[----:B------:R-:W-:-:S04]  /*1620*/  FADD R17, R0, R17 ;  /* 0x0000001100117221 */ /* 0x000fc80000000000 */
[----:B------:R-:W-:-:S04]  /*1630*/  FADD R17, R0, R17 ;  /* 0x0000001100117221 */ /* 0x000fc80000000000 */
[----:B------:R-:W-:-:S04]  /*1640*/  FADD R17, R0, R17 ;  /* 0x0000001100117221 */ /* 0x000fc80000000000 */
[C---:B------:R-:W-:Y:S01]  /*1650*/  FADD R17, R0.reuse, R17 ;  /* 0x0000001100117221 */ /* 0x040fe20000000000 */
[----:B0-----:R-:W-:-:S05]  /*1660*/  FFMA R19, R0, R2, R7 ;  /* 0x0000000200137223 */ /* 0x001fca0000000007 */
[----:B------:R3:W-:Y:S01]  /*1670*/  STG.E desc[UR16][R4.64], R19 ;  /* 0x0000001304007986 */ /* 0x0007e2000c101910 */
[----:B------:R-:W-:Y:S05]  /*1680*/  BRA.U UP0, `(.L_x_11) ;  /* 0xfffffff900f47547 */ /* 0x000fea000b83ffff */
[----:B------:R-:W-:-:S05]  /*1690*/  UMOV UR7, UR11 ;  /* 0x0000000b00077c82 */ /* 0x000fca0008000000 */
.L_x_10:
[----:B------:R-:W-:-:S09]  /*16a0*/  UISETP.NE.AND UP0, UPT, UR18, URZ, UPT ;  /* 0x000000ff1200728c */ /* 0x000fd2000bf05270 */
[----:B------:R-:W-:Y:S05]  /*16b0*/  BRA.U !UP0, `(.L_x_12) ;  /* 0x0000000508407547 */ /* 0x000fea000b800000 */
[----:B------:R-:W-:Y:S02]  /*16c0*/  UIADD3 UR8, UPT, UPT, UR18, -0x1, URZ ;  /* 0xffffffff12087890 */ /* 0x000fe4000fffe0ff */
[----:B------:R-:W-:Y:S02]  /*16d0*/  UISETP.NE.AND UP1, UPT, UR12, URZ, UPT ;  /* 0x000000ff0c00728c */ /* 0x000fe4000bf25270 */
[----:B------:R-:W-:-:S09]  /*16e0*/  UISETP.GE.U32.AND UP0, UPT, UR8, 0x3, UPT ;  /* 0x000000030800788c */ /* 0x000fd2000bf06070 */
[----:B------:R-:W-:Y:S05]  /*16f0*/  BRA.U !UP0, `(.L_x_13) ;  /* 0x0000000108947547 */ /* 0x000fea000b800000 */
[----:B------:R-:W0:Y:S01]  /*1700*/  LDCU UR19, c[0x0][0x398] ;  /* 0x00007300ff1377ac */ /* 0x000e220008000800 */
[----:B------:R-:W1:Y:S01]  /*1710*/  LDCU.64 UR8, c[0x0][0x380] ;  /* 0x00007000ff0877ac */ /* 0x000e620008000a00 */
[----:B0-----:R-:W-:-:S04]  /*1720*/  UIMAD UR14, UR7, UR19, UR6 ;  /* 0x00000013070e72a4 */ /* 0x001fc8000f8e0206 */
[----:B-1----:R-:W-:-:S06]  /*1730*/  UIMAD.WIDE.U32 UR20, UR14, 0x4, UR8 ;  /* 0x000000040e1478a5 */ /* 0x002fcc000f8e0008 */
[----:B------:R-:W-:Y:S02]  /*1740*/  MOV R2, UR20 ;  /* 0x0000001400027c02 */ /* 0x000fe40008000f00 */
[----:B------:R-:W-:-:S05]  /*1750*/  MOV R3, UR21 ;  /* 0x0000001500037c02 */ /* 0x000fca0008000f00 */
[----:B------:R-:W2:Y:S01]  /*1760*/  LDG.E R2, desc[UR16][R2.64] ;  /* 0x0000001002027981 */ /* 0x000ea2000c1e1900 */
[----:B------:R-:W0:Y:S01]  /*1770*/  MUFU.EX2 R0, R14 ;  /* 0x0000000e00007308 */ /* 0x000e220000000800 */
[----:B------:R-:W-:-:S04]  /*1780*/  UIADD3 UR14, UPT, UPT, UR14, UR19, URZ ;  /* 0x000000130e0e7290 */ /* 0x000fc8000fffe0ff */
[----:B------:R-:W-:-:S06]  /*1790*/  UIMAD.WIDE.U32 UR20, UR14, 0x4, UR8 ;  /* 0x000000040e1478a5 */ /* 0x000fcc000f8e0008 */
[----:B------:R-:W-:Y:S01]  /*17a0*/  IMAD.U32 R6, RZ, RZ, UR20 ;  /* 0x00000014ff067e24 */ /* 0x000fe2000f8e00ff */
[----:B---3--:R-:W-:Y:S01]  /*17b0*/  MOV R7, UR21 ;  /* 0x0000001500077c02 */ /* 0x008fe20008000f00 */
[----:B0-----:R-:W-:-:S04]  /*17c0*/  FMUL R0, R15, R0 ;  /* 0x000000000f007220 */ /* 0x001fc80000400000 */
        /* <DEDUP_REMOVED lines=19> */
[----:B------:R-:W-:-:S04]  /*1900*/  FADD R17, R17, R0 ;  /* 0x0000000011117221 */ /* 0x000fc80000000000 */
[----:B------:R-:W-:-:S04]  /*1910*/  FADD R17, R17, R0 ;  /* 0x0000000011117221 */ /* 0x000fc80000000000 */
[----:B------:R-:W-:Y:S01]  /*1920*/  FADD R17, R17, R0 ;  /* 0x0000000011117221 */ /* 0x000fe20000000000 */
[----:B0-----:R-:W-:-:S05]  /*1930*/  FFMA R19, R2, R0, R21 ;  /* 0x0000000002137223 */ /* 0x001fca0000000015 */
[----:B------:R1:W-:Y:S02]  /*1940*/  STG.E desc[UR16][R4.64], R19 ;  /* 0x0000001304007986 */ /* 0x0003e4000c101910 */
.L_x_13:
[----:B------:R-:W-:Y:S05]  /*1950*/  BRA.U !UP1, `(.L_x_12) ;  /* 0x0000000109987547 */ /* 0x000fea000b800000 */
[----:B------:R-:W-:-:S06]  /*1960*/  UISETP.NE.AND UP0, UPT, UR12, 0x1, UPT ;  /* 0x000000010c00788c */ /* 0x000fcc000bf05270 */
[----:B------:R-:W-:-:S05]  /*1970*/  PLOP3.LUT P0, PT, PT, PT, UP0, 0x80, 0x8 ;  /* 0x000000000008781c */ /* 0x000fca0003f0f008 */
[----:B------:R-:W0:Y:S01]  /*1980*/  @UP0 LDCU UR14, c[0x0][0x398] ;  /* 0x00007300ff0e07ac */ /* 0x000e220008000800 */
[----:B------:R-:W2:Y:S01]  /*1990*/  @UP0 LDCU.64 UR8, c[0x0][0x380] ;  /* 0x00007000ff0807ac */ /* 0x000ea20008000a00 */
[----:B0-----:R-:W-:-:S04]  /*19a0*/  @UP0 UIMAD UR19, UR7, UR14, UR6 ;  /* 0x0000000e071302a4 */ /* 0x001fc8000f8e0206 */
[----:B--2---:R-:W-:-:S06]  /*19b0*/  @UP0 UIMAD.WIDE.U32 UR20, UR19, 0x4, UR8 ;  /* 0x00000004131408a5 */ /* 0x004fcc000f8e0008 */
[----:B------:R-:W-:Y:S02]  /*19c0*/  MOV R2, UR20 ;  /* 0x0000001400027c02 */ /* 0x000fe40008000f00 */
[----:B------:R-:W-:-:S05]  /*19d0*/  MOV R3, UR21 ;  /* 0x0000001500037c02 */ /* 0x000fca0008000f00 */
[----:B------:R-:W2:Y:S01]  /*19e0*/  @P0 LDG.E R2, desc[UR16][R2.64] ;  /* 0x0000001002020981 */ /* 0x000ea2000c1e1900 */
[----:B------:R-:W0:Y:S01]  /*19f0*/  @P0 MUFU.EX2 R0, R14 ;  /* 0x0000000e00000308 */ /* 0x000e220000000800 */
[----:B------:R-:W-:-:S04]  /*1a00*/  @UP0 UIADD3 UR14, UPT, UPT, UR19, UR14, URZ ;  /* 0x0000000e130e0290 */ /* 0x000fc8000fffe0ff */
[----:B------:R-:W-:-:S06]  /*1a10*/  @UP0 UIMAD.WIDE.U32 UR8, UR14, 0x4, UR8 ;  /* 0x000000040e0808a5 */ /* 0x000fcc000f8e0008 */
[----:B------:R-:W-:Y:S01]  /*1a20*/  IMAD.U32 R6, RZ, RZ, UR8 ;  /* 0x00000008ff067e24 */ /* 0x000fe2000f8e00ff */
[----:B---3--:R-:W-:Y:S01]  /*1a30*/  MOV R7, UR9 ;  /* 0x0000000900077c02 */ /* 0x008fe20008000f00 */
[----:B0-----:R-:W-:Y:S01]  /*1a40*/  @P0 FMUL R0, R15, R0 ;  /* 0x000000000f000220 */ /* 0x001fe20000400000 */
[----:B------:R-:W-:-:S04]  /*1a50*/  ULOP3.LUT UR15, UR15, 0x1, URZ, 0xc0, !UPT ;  /* 0x000000010f0f7892 */ /* 0x000fc8000f8ec0ff */
[----:B------:R-:W-:-:S11]  /*1a60*/  UISETP.NE.U32.AND UP1, UPT, UR15, 0x1, UPT ;  /* 0x000000010f00788c */ /* 0x000fd6000bf25070 */
[----:B------:R-:W0:Y:S01]  /*1a70*/  @!UP1 LDCU UR14, c[0x0][0x398] ;  /* 0x00007300ff0e97ac */ /* 0x000e220008000800 */
[----:B------:R-:W3:Y:S01]  /*1a80*/  @!UP1 LDCU.64 UR8, c[0x0][0x380] ;  /* 0x00007000ff0897ac */ /* 0x000ee20008000a00 */
[----:B--2--5:R-:W-:-:S05]  /*1a90*/  @P0 FFMA R9, R2, R0, R19 ;  /* 0x0000000002090223 */ /* 0x024fca0000000013 */
[----:B------:R-:W-:Y:S04]  /*1aa0*/  @P0 STG.E desc[UR16][R4.64], R9 ;  /* 0x0000000904000986 */ /* 0x000fe8000c101910 */
[----:B------:R-:W1:Y:S01]  /*1ab0*/  @P0 LDG.E R6, desc[UR16][R6.64] ;  /* 0x0000001006060981 */ /* 0x000e62000c1e1900 */
[----:B------:R-:W-:Y:S01]  /*1ac0*/  @UP0 UIADD3 UR7, UPT, UPT, UR7, 0x2, URZ ;  /* 0x0000000207070890 */ /* 0x000fe2000fffe0ff */
[----:B------:R-:W-:-:S03]  /*1ad0*/  PLOP3.LUT P1, PT, PT, PT, UP1, 0x80, 0x8 ;  /* 0x000000000008781c */ /* 0x000fc60003f2f018 */
[----:B0-----:R-:W-:-:S04]  /*1ae0*/  @!UP1 UIMAD UR7, UR7, UR14, UR6 ;  /* 0x0000000e070792a4 */ /* 0x001fc8000f8e0206 */
[----:B---3--:R-:W-:-:S06]  /*1af0*/  @!UP1 UIMAD.WIDE.U32 UR8, UR7, 0x4, UR8 ;  /* 0x00000004070898a5 */ /* 0x008fcc000f8e0008 */
[----:B------:R-:W-:Y:S02]  /*1b00*/  MOV R2, UR8 ;  /* 0x0000000800027c02 */ /* 0x000fe40008000f00 */
[----:B------:R-:W-:Y:S01]  /*1b10*/  MOV R3, UR9 ;  /* 0x0000000900037c02 */ /* 0x000fe20008000f00 */
[----:B-1----:R-:W-:-:S05]  /*1b20*/  @P0 FFMA R19, R6, R0, R9 ;  /* 0x0000000006130223 */ /* 0x002fca0000000009 */
[----:B------:R0:W-:Y:S04]  /*1b30*/  @P0 STG.E desc[UR16][R4.64], R19 ;  /* 0x0000001304000986 */ /* 0x0001e8000c101910 */
[----:B------:R-:W0:Y:S01]  /*1b40*/  @!P1 LDG.E R2, desc[UR16][R2.64] ;  /* 0x0000001002029981 */ /* 0x000e22000c1e1900 */
[----:B------:R-:W1:Y:S01]  /*1b50*/  @!P1 MUFU.EX2 R6, R14 ;  /* 0x0000000e00069308 */ /* 0x000e620000000800 */
[----:B------:R-:W-:-:S04]  /*1b60*/  @P0 FADD R7, R17, R0 ;  /* 0x0000000011070221 */ /* 0x000fc80000000000 */
[----:B------:R-:W-:Y:S01]  /*1b70*/  @P0 FADD R17, R7, R0 ;  /* 0x0000000007110221 */ /* 0x000fe20000000000 */
[----:B-1----:R-:W-:-:S04]  /*1b80*/  @!P1 FMUL R6, R15, R6 ;  /* 0x000000060f069220 */ /* 0x002fc80000400000 */
[----:B------:R-:W-:Y:S01]  /*1b90*/  @!P1 FADD R17, R17, R6 ;  /* 0x0000000611119221 */ /* 0x000fe20000000000 */
[----:B0-----:R-:W-:-:S05]  /*1ba0*/  @!P1 FFMA R19, R2, R6, R19 ;  /* 0x0000000602139223 */ /* 0x001fca0000000013 */
[----:B------:R0:W-:Y:S02]  /*1bb0*/  @!P1 STG.E desc[UR16][R4.64], R19 ;  /* 0x0000001304009986 */ /* 0x0001e4000c101910 */
.L_x_12:
[----:B------:R-:W2:Y:S01]  /*1bc0*/  LDCU UR7, c[0x0][0x398] ;  /* 0x00007300ff0777ac */ /* 0x000ea20008000800 */
[----:B------:R-:W-:-:S04]  /*1bd0*/  UIADD3 UR6, UPT, UPT, UR6, 0x1, URZ ;  /* 0x0000000106067890 */ /* 0x000fc8000fffe0ff */
[----:B--2---:R-:W-:-:S09]  /*1be0*/  UISETP.NE.AND UP0, UPT, UR6, UR7, UPT ;  /* 0x000000070600728c */ /* 0x004fd2000bf05270 */
[----:B------:R-:W-:Y:S05]  /*1bf0*/  BRA.U !UP0, `(.L_x_2) ;  /* 0x0000000908c07547 */ /* 0x000fea000b800000 */
[----:B------:R-:W-:Y:S05]  /*1c00*/  BRA `(.L_x_14) ;  /* 0xfffffff400707947 */ /* 0x000fea000383ffff */
.L_x_9:
[----:B------:R-:W-:Y:S02]  /*1c10*/  HFMA2 R17, -RZ, RZ, 0, 0 ;  /* 0x00000000ff117431 */ /* 0x000fe400000001ff */
[----:B------:R-:W-:Y:S01]  /*1c20*/  VIADD R18, R7, -UR13 ;  /* 0x8000000d07127c36 */ /* 0x000fe20008000000 */
[----:B------:R-:W-:-:S06]  /*1c30*/  UMOV UR6, URZ ;  /* 0x000000ff00067c82 */ /* 0x000fcc0008000000 */
.L_x_23:
[----:B0-----:R-:W-:-:S05]  /*1c40*/  UMOV UR7, URZ ;  /* 0x000000ff00077c82 */ /* 0x001fca0008000000 */
.L_x_22:
[----:B------:R-:W-:Y:S01]  /*1c50*/  HFMA2 R21, -RZ, RZ, 0, 0 ;  /* 0x00000000ff157431 */ /* 0x000fe200000001ff */
[----:B------:R-:W-:Y:S01]  /*1c60*/  UIADD3 UR19, UPT, UPT, UR7, -UR13, URZ ;  /* 0x8000000d07137290 */ /* 0x000fe2000fffe0ff */
[----:B0-----:R-:W-:-:S11]  /*1c70*/  UMOV UR8, URZ ;  /* 0x000000ff00087c82 */ /* 0x001fd60008000000 */
.L_x_19:
[----:B------:R-:W0:Y:S01]  /*1c80*/  LDC R25, c[0x0][0x3a8] ;  /* 0x0000ea00ff197b82 */ /* 0x000e220000000800 */
[----:B------:R-:W-:Y:S01]  /*1c90*/  MOV R2, UR6 ;  /* 0x0000000600027c02 */ /* 0x000fe20008000f00 */
[----:B------:R-:W1:Y:S01]  /*1ca0*/  LDCU.64 UR20, c[0x0][0x390] ;  /* 0x00007200ff1477ac */ /* 0x000e620008000a00 */
[----:B------:R-:W2:Y:S05]  /*1cb0*/  LDCU.64 UR22, c[0x0][0x3a8] ;  /* 0x00007500ff1677ac */ /* 0x000eaa0008000a00 */
[----:B------:R-:W3:Y:S01]  /*1cc0*/  LDC R8, c[0x0][0x398] ;  /* 0x0000e600ff087b82 */ /* 0x000ee20000000800 */
[----:B------:R-:W-:Y:S01]  /*1cd0*/  UMOV UR9, URZ ;  /* 0x000000ff00097c82 */ /* 0x000fe20008000000 */
[----:B0-----:R-:W-:-:S04]  /*1ce0*/  SHF.R.U32.HI R25, RZ, 0x1, R25 ;  /* 0x00000001ff197819 */ /* 0x001fc80000011619 */
[--C-:B------:R-:W-:Y:S02]  /*1cf0*/  IADD3 R23, PT, PT, R16, UR8, -R25.reuse ;  /* 0x0000000810177c10 */ /* 0x100fe4000fffe819 */
[----:B------:R-:W-:Y:S02]  /*1d00*/  IADD3 R25, PT, PT, R2, UR8, -R25 ;  /* 0x0000000802197c10 */ /* 0x000fe4000fffe819 */
[----:B------:R-:W-:Y:S01]  /*1d10*/  ISETP.GE.AND P0, PT, R23, RZ, PT ;  /* 0x000000ff1700720c */ /* 0x000fe20003f06270 */
[----:B------:R-:W0:Y:S01]  /*1d20*/  LDC.64 R2, c[0x0][0x380] ;  /* 0x0000e000ff027b82 */ /* 0x000e220000000a00 */
[----:B------:R-:W-:Y:S02]  /*1d30*/  I2FP.F32.S32 R0, R23 ;  /* 0x0000001700007245 */ /* 0x000fe40000201400 */
[----:B------:R-:W-:Y:S02]  /*1d40*/  ISETP.GE.AND P1, PT, R25, RZ, PT ;  /* 0x000000ff1900720c */ /* 0x000fe40003f26270 */
[----:B------:R-:W-:-:S07]  /*1d50*/  I2FP.F32.S32 R6, R25 ;  /* 0x0000001900067245 */ /* 0x000fce0000201400 */
[----:B------:R-:W3:Y:S08]  /*1d60*/  @!P0 F2I.TRUNC.NTZ R23, |R0| ;  /* 0x4000000000178305 */ /* 0x000ef0000020f100 */
[----:B------:R-:W4:Y:S01]  /*1d70*/  @!P1 F2I.TRUNC.NTZ R25, |R6| ;  /* 0x4000000600199305 */ /* 0x000f22000020f100 */
[----:B---3--:R-:W-:-:S13]  /*1d80*/  ISETP.GT.AND P0, PT, R23, R8, PT ;  /* 0x000000081700720c */ /* 0x008fda0003f04270 */
[----:B------:R-:W-:-:S05]  /*1d90*/  @P0 IMAD R23, R8, 0x2, -R23 ;  /* 0x0000000208170824 */ /* 0x000fca00078e0a17 */
[----:B------:R-:W-:-:S13]  /*1da0*/  ISETP.GT.AND P0, PT, R23, R8, PT ;  /* 0x000000081700720c */ /* 0x000fda0003f04270 */
[----:B012-4-:R-:W-:-:S07]  /*1db0*/  @P0 IMAD R25, R8, 0x2, -R25 ;  /* 0x0000000208190824 */ /* 0x017fce00078e0a19 */
.L_x_18:
[----:B------:R-:W-:Y:S01]  /*1dc0*/  VIADD R0, R18, UR9 ;  /* 0x0000000912007c36 */ /* 0x000fe20008000000 */
[----:B------:R-:W0:Y:S01]  /*1dd0*/  LDC.64 R6, c[0x0][0x398] ;  /* 0x0000e600ff067b82 */ /* 0x000e220000000a00 */
[----:B------:R-:W-:Y:S01]  /*1de0*/  MOV R8, UR9 ;  /* 0x0000000900087c02 */ /* 0x000fe20008000f00 */
[----:B------:R-:W-:Y:S02]  /*1df0*/  UIMAD UR14, UR9, UR22, UR8 ;  /* 0x00000016090e72a4 */ /* 0x000fe4000f8e0208 */
[----:B------:R-:W-:Y:S02]  /*1e00*/  ISETP.GE.AND P0, PT, R0, RZ, PT ;  /* 0x000000ff0000720c */ /* 0x000fe40003f06270 */
[----:B------:R-:W-:Y:S01]  /*1e10*/  I2FP.F32.S32 R9, R0 ;  /* 0x0000000000097245 */ /* 0x000fe20000201400 */
[----:B------:R-:W-:Y:S01]  /*1e20*/  UIMAD.WIDE.U32 UR14, UR14, 0x4, UR20 ;  /* 0x000000040e0e78a5 */ /* 0x000fe2000f8e0014 */
[----:B------:R-:W-:-:S04]  /*1e30*/  IADD3 R8, PT, PT, R8, UR19, RZ ;  /* 0x0000001308087c10 */ /* 0x000fc8000fffe0ff */
[----:B------:R-:W-:Y:S01]  /*1e40*/  ISETP.GE.AND P1, PT, R8, RZ, PT ;  /* 0x000000ff0800720c */ /* 0x000fe20003f26270 */
[----:B------:R-:W-:Y:S01]  /*1e50*/  IMAD.U32 R11, RZ, RZ, UR15 ;  /* 0x0000000fff0b7e24 */ /* 0x000fe2000f8e00ff */
[----:B------:R-:W-:Y:S02]  /*1e60*/  I2FP.F32.S32 R20, R8 ;  /* 0x0000000800147245 */ /* 0x000fe40000201400 */
[----:B------:R-:W-:Y:S01]  /*1e70*/  MOV R10, UR14 ;  /* 0x0000000e000a7c02 */ /* 0x000fe20008000f00 */
[----:B------:R-:W0:Y:S04]  /*1e80*/  @!P0 F2I.TRUNC.NTZ R0, |R9| ;  /* 0x4000000900008305 */ /* 0x000e28000020f100 */
[----:B------:R-:W2:Y:S04]  /*1e90*/  LDG.E R11, desc[UR16][R10.64] ;  /* 0x000000100a0b7981 */ /* 0x000ea8000c1e1900 */
[----:B------:R-:W1:Y:S01]  /*1ea0*/  @!P1 F2I.TRUNC.NTZ R8, |R20| ;  /* 0x4000001400089305 */ /* 0x000e62000020f100 */
[----:B0-----:R-:W-:-:S13]  /*1eb0*/  ISETP.GT.AND P0, PT, R0, R7, PT ;  /* 0x000000070000720c */ /* 0x001fda0003f04270 */
[----:B------:R-:W-:-:S05]  /*1ec0*/  @P0 IMAD R0, R7, 0x2, -R0 ;  /* 0x0000000207000824 */ /* 0x000fca00078e0a00 */
[----:B------:R-:W-:-:S13]  /*1ed0*/  ISETP.GT.AND P0, PT, R0, R7, PT ;  /* 0x000000070000720c */ /* 0x000fda0003f04270 */
[----:B-1----:R-:W-:Y:S02]  /*1ee0*/  @P0 IMAD R8, R7, 0x2, -R8 ;  /* 0x0000000207080824 */ /* 0x002fe400078e0a08 */
[-C--:B------:R-:W-:Y:S02]  /*1ef0*/  IMAD R7, R0, R6.reuse, R23 ;  /* 0x0000000600077224 */ /* 0x080fe400078e0217 */
[----:B------:R-:W-:Y:S02]  /*1f00*/  IMAD R9, R8, R6, R25 ;  /* 0x0000000608097224 */ /* 0x000fe400078e0219 */
[----:B------:R-:W-:-:S04]  /*1f10*/  IMAD.WIDE R6, R7, 0x4, R2 ;  /* 0x0000000407067825 */ /* 0x000fc800078e0202 */
[----:B------:R-:W-:Y:S02]  /*1f20*/  IMAD.WIDE R8, R9, 0x4, R2 ;  /* 0x0000000409087825 */ /* 0x000fe400078e0202 */
[----:B------:R-:W3:Y:S04]  /*1f30*/  LDG.E R6, desc[UR16][R6.64] ;  /* 0x0000001006067981 */ /* 0x000ee8000c1e1900 */
[----:B------:R-:W3:Y:S01]  /*1f40*/  LDG.E R9, desc[UR16][R8.64] ;  /* 0x0000001008097981 */ /* 0x000ee2000c1e1900 */
[----:B------:R-:W-:Y:S01]  /*1f50*/  UIADD3 UR9, UPT, UPT, UR9, 0x1, URZ ;  /* 0x0000000109097890 */ /* 0x000fe2000fffe0ff */
[----:B------:R-:W-:Y:S01]  /*1f60*/  BSSY.RECONVERGENT B0, `(.L_x_15) ;  /* 0x000004a000007945 */ /* 0x000fe20003800200 */
[----:B------:R-:W-:Y:S02]  /*1f70*/  HFMA2 R20, -RZ, RZ, 1.875, 0 ;  /* 0x3f800000ff147431 */ /* 0x000fe400000001ff */
[----:B------:R-:W-:Y:S01]  /*1f80*/  UISETP.NE.AND UP0, UPT, UR9, UR23, UPT ;  /* 0x000000170900728c */ /* 0x000fe2000bf05270 */
[----:B---3--:R-:W-:-:S04]  /*1f90*/  FADD R0, R6, -R9 ;  /* 0x8000000906007221 */ /* 0x008fc80000000000 */
[----:B--2---:R-:W-:-:S05]  /*1fa0*/  FMUL R0, R0, R11 ;  /* 0x0000000b00007220 */ /* 0x004fca0000400000 */
[----:B------:R-:W-:-:S13]  /*1fb0*/  FSETP.NEU.AND P0, PT, R0, 1, PT ;  /* 0x3f8000000000780b */ /* 0x000fda0003f0d000 */
[----:B------:R-:W-:Y:S05]  /*1fc0*/  @!P0 BRA `(.L_x_16) ;  /* 0x00000004000c8947 */ /* 0x000fea0003800000 */
[----:B------:R-:W-:-:S13]  /*1fd0*/  FSETP.NAN.AND P0, PT, |R0|, |R0|, PT ;  /* 0x400000000000720b */ /* 0x000fda0003f08200 */
[----:B------:R-:W-:Y:S05]  /*1fe0*/  @P0 BRA `(.L_x_17) ;  /* 0x0000000400000947 */ /* 0x000fea0003800000 */
[C---:B------:R-:W-:Y:S01]  /*1ff0*/  FMUL R7, |R0|.reuse, 16777216 ;  /* 0x4b80000000077820 */ /* 0x040fe20000400200 */
[C---:B------:R-:W-:Y:S01]  /*2000*/  FSETP.GEU.AND P0, PT, |R0|.reuse, 1.175494350822287508e-38, PT ;  /* 0x008000000000780b */ /* 0x040fe20003f0e200 */
[----:B------:R-:W-:Y:S01]  /*2010*/  IMAD.MOV.U32 R20, RZ, RZ, 0x3a2c32e4 ;  /* 0x3a2c32e4ff147424 */ /* 0x000fe200078e00ff */
[----:B------:R-:W-:Y:S02]  /*2020*/  FSETP.NEU.AND P3, PT, R0, RZ, PT ;  /* 0x000000ff0000720b */ /* 0x000fe40003f6d000 */
[----:B------:R-:W-:Y:S02]  /*2030*/  FSEL R7, R7, |R0|, !P0 ;  /* 0x4000000007077208 */ /* 0x000fe40004000000 */
[----:B------:R-:W-:Y:S02]  /*2040*/  FSEL R10, RZ, -24, P0 ;  /* 0xc1c00000ff0a7808 */ /* 0x000fe40000000000 */
[----:B------:R-:W-:-:S04]  /*2050*/  IADD3 R6, PT, PT, R7, -0x3f3504f3, RZ ;  /* 0xc0cafb0d07067810 */ /* 0x000fc80007ffe0ff */
[----:B------:R-:W-:-:S04]  /*2060*/  LOP3.LUT R8, R6, 0xff800000, RZ, 0xc0, !PT ;  /* 0xff80000006087812 */ /* 0x000fc800078ec0ff */
[----:B------:R-:W-:-:S05]  /*2070*/  IADD3 R7, PT, PT, R7, -R8, RZ ;  /* 0x8000000807077210 */ /* 0x000fca0007ffe0ff */
[C---:B------:R-:W-:Y:S01]  /*2080*/  FADD R6, R7.reuse, 1 ;  /* 0x3f80000007067421 */ /* 0x040fe20000000000 */
[----:B------:R-:W-:Y:S01]  /*2090*/  FADD R11, R7, -1 ;  /* 0xbf800000070b7421 */ /* 0x000fe20000000000 */
[----:B------:R-:W-:-:S03]  /*20a0*/  I2FP.F32.S32 R7, R8 ;  /* 0x0000000800077245 */ /* 0x000fc60000201400 */
[----:B------:R-:W-:Y:S01]  /*20b0*/  FADD R9, R11, R11 ;  /* 0x0000000b0b097221 */ /* 0x000fe20000000000 */
[----:B------:R-:W0:Y:S01]  /*20c0*/  MUFU.RCP R6, R6 ;  /* 0x0000000600067308 */ /* 0x000e220000001000 */
[----:B------:R-:W-:Y:S02]  /*20d0*/  FFMA R27, R7, 1.1920928955078125e-07, R10 ;  /* 0x34000000071b7823 */ /* 0x000fe4000000000a */
[----:B0-----:R-:W-:-:S04]  /*20e0*/  FMUL R8, R6, R9 ;  /* 0x0000000906087220 */ /* 0x001fc80000400000 */
[----:B------:R-:W-:Y:S01]  /*20f0*/  FADD R10, R11, -R8 ;  /* 0x800000080b0a7221 */ /* 0x000fe20000000000 */
[C---:B------:R-:W-:Y:S01]  /*2100*/  FMUL R9, R8.reuse, R8 ;  /* 0x0000000808097220 */ /* 0x040fe20000400000 */
[----:B------:R-:W-:Y:S02]  /*2110*/  FFMA R7, R8, 1.4426950216293334961, R27 ;  /* 0x3fb8aa3b08077823 */ /* 0x000fe4000000001b */
[----:B------:R-:W-:Y:S01]  /*2120*/  FADD R10, R10, R10 ;  /* 0x0000000a0a0a7221 */ /* 0x000fe20000000000 */
[----:B------:R-:W-:Y:S01]  /*2130*/  FFMA R20, R9, R20, 0.0032181653659790754318 ;  /* 0x3b52e7db09147423 */ /* 0x000fe20000000014 */
[----:B------:R-:W-:Y:S02]  /*2140*/  FADD R27, R27, -R7 ;  /* 0x800000071b1b7221 */ /* 0x000fe40000000000 */
[----:B------:R-:W-:Y:S01]  /*2150*/  FFMA R11, R11, -R8, R10 ;  /* 0x800000080b0b7223 */ /* 0x000fe2000000000a */
[----:B------:R-:W-:Y:S01]  /*2160*/  FFMA R20, R9, R20, 0.018033718690276145935 ;  /* 0x3c93bb7309147423 */ /* 0x000fe20000000014 */
[----:B------:R-:W-:-:S02]  /*2170*/  FFMA R10, R8, 1.4426950216293334961, R27 ;  /* 0x3fb8aa3b080a7823 */ /* 0x000fc4000000001b */
[----:B------:R-:W-:Y:S01]  /*2180*/  FMUL R11, R6, R11 ;  /* 0x0000000b060b7220 */ /* 0x000fe20000400000 */
[----:B------:R-:W-:-:S03]  /*2190*/  FFMA R20, R9, R20, 0.12022458761930465698 ;  /* 0x3df6384f09147423 */ /* 0x000fc60000000014 */
[----:B------:R-:W-:Y:S01]  /*21a0*/  FFMA R27, R11, 1.4426950216293334961, R10 ;  /* 0x3fb8aa3b0b1b7823 */ /* 0x000fe2000000000a */
[----:B------:R-:W-:-:S03]  /*21b0*/  FMUL R9, R9, R20 ;  /* 0x0000001409097220 */ /* 0x000fc60000400000 */
[----:B------:R-:W-:Y:S01]  /*21c0*/  FFMA R10, R8, 1.9251366722983220825e-08, R27 ;  /* 0x32a55e34080a7823 */ /* 0x000fe2000000001b */
[----:B------:R-:W-:-:S04]  /*21d0*/  FMUL R6, R9, 3 ;  /* 0x4040000009067820 */ /* 0x000fc80000400000 */
[----:B------:R-:W-:Y:S01]  /*21e0*/  FFMA R6, R11, R6, R10 ;  /* 0x000000060b067223 */ /* 0x000fe2000000000a */
[----:B------:R-:W-:-:S03]  /*21f0*/  MOV R10, 0x391fcb8e ;  /* 0x391fcb8e000a7802 */ /* 0x000fc60000000f00 */
[----:B------:R-:W-:-:S04]  /*2200*/  FFMA R8, R8, R9, R6 ;  /* 0x0000000908087223 */ /* 0x000fc80000000006 */
[----:B------:R-:W-:-:S04]  /*2210*/  FADD R11, R7, R8 ;  /* 0x00000008070b7221 */ /* 0x000fc80000000000 */
[----:B------:R-:W-:Y:S01]  /*2220*/  FMUL R6, R11, 2 ;  /* 0x400000000b067820 */ /* 0x000fe20000400000 */
[----:B------:R-:W-:-:S03]  /*2230*/  FADD R7, -R7, R11 ;  /* 0x0000000b07077221 */ /* 0x000fc60000000100 */
[----:B------:R-:W0:Y:S01]  /*2240*/  FRND R9, R6 ;  /* 0x0000000600097307 */ /* 0x000e220000201000 */
[----:B------:R-:W-:Y:S01]  /*2250*/  FADD R8, R8, -R7 ;  /* 0x8000000708087221 */ /* 0x000fe20000000000 */
[----:B------:R-:W-:Y:S01]  /*2260*/  FFMA R11, R11, 2, -R6 ;  /* 0x400000000b0b7823 */ /* 0x000fe20000000806 */
[C---:B------:R-:W-:Y:S02]  /*2270*/  FSETP.GT.AND P1, PT, |R6|.reuse, 152, PT ;  /* 0x431800000600780b */ /* 0x040fe40003f24200 */
[----:B------:R-:W-:Y:S01]  /*2280*/  FSETP.GEU.AND P2, PT, R6, RZ, PT ;  /* 0x000000ff0600720b */ /* 0x000fe20003f4e000 */
[----:B------:R-:W-:Y:S02]  /*2290*/  FFMA R8, R8, 2, R11 ;  /* 0x4000000008087823 */ /* 0x000fe4000000000b */
[----:B------:R-:W1:Y:S01]  /*22a0*/  F2I.NTZ R11, R6 ;  /* 0x00000006000b7305 */ /* 0x000e620000203100 */
[----:B------:R-:W-:Y:S01]  /*22b0*/  FSEL R20, RZ, +INF , !P2 ;  /* 0x7f800000ff147808 */ /* 0x000fe20005000000 */
[----:B0-----:R-:W-:Y:S01]  /*22c0*/  FADD R7, R6, -R9 ;  /* 0x8000000906077221 */ /* 0x001fe20000000000 */
[----:B------:R-:W-:-:S03]  /*22d0*/  FSETP.GT.AND P0, PT, R9, RZ, PT ;  /* 0x000000ff0900720b */ /* 0x000fc60003f04000 */
[----:B------:R-:W-:-:S04]  /*22e0*/  FADD R7, R7, R8 ;  /* 0x0000000807077221 */ /* 0x000fc80000000000 */
[----:B------:R-:W-:-:S04]  /*22f0*/  FFMA R8, R7, R10, 0.0013391353422775864601 ;  /* 0x3aaf85ed07087423 */ /* 0x000fc8000000000a */
[----:B------:R-:W-:-:S04]  /*2300*/  FFMA R8, R7, R8, 0.0096188392490148544312 ;  /* 0x3c1d985607087423 */ /* 0x000fc80000000008 */
[----:B------:R-:W-:-:S04]  /*2310*/  FFMA R8, R7, R8, 0.055503588169813156128 ;  /* 0x3d6357bb07087423 */ /* 0x000fc80000000008 */
[C---:B------:R-:W-:Y:S01]  /*2320*/  FFMA R10, R7.reuse, R8, 0.24022644758224487305 ;  /* 0x3e75fdec070a7423 */ /* 0x040fe20000000008 */
[----:B------:R-:W-:Y:S02]  /*2330*/  SEL R8, RZ, 0x83000000, P0 ;  /* 0x83000000ff087807 */ /* 0x000fe40000000000 */
[----:B------:R-:W-:Y:S01]  /*2340*/  FSETP.NEU.AND P0, PT, |R0|, +INF , PT ;  /* 0x7f8000000000780b */ /* 0x000fe20003f0d200 */
[----:B------:R-:W-:Y:S01]  /*2350*/  FFMA R10, R7, R10, 0.69314718246459960938 ;  /* 0x3f317218070a7423 */ /* 0x000fe2000000000a */
[----:B-1----:R-:W-:Y:S02]  /*2360*/  LEA R11, R11, -R8, 0x17 ;  /* 0x800000080b0b7211 */ /* 0x002fe400078eb8ff */
[----:B------:R-:W-:Y:S01]  /*2370*/  IADD3 R8, PT, PT, R8, 0x7f000000, RZ ;  /* 0x7f00000008087810 */ /* 0x000fe20007ffe0ff */
[----:B------:R-:W-:-:S04]  /*2380*/  FFMA R7, R7, R10, 1 ;  /* 0x3f80000007077423 */ /* 0x000fc8000000000a */
[----:B------:R-:W-:-:S04]  /*2390*/  FMUL R8, R8, R7 ;  /* 0x0000000708087220 */ /* 0x000fc80000400000 */
[----:B------:R-:W-:Y:S01]  /*23a0*/  @!P1 FMUL R20, R11, R8 ;  /* 0x000000080b149220 */ /* 0x000fe20000400000 */
[----:B------:R-:W-:Y:S06]  /*23b0*/  @P0 BRA P3, `(.L_x_16) ;  /* 0x0000000000100947 */ /* 0x000fec0001800000 */
[----:B------:R-:W-:-:S05]  /*23c0*/  FADD R0, R0, R0 ;  /* 0x0000000000007221 */ /* 0x000fca0000000000 */
[----:B------:R-:W-:Y:S01]  /*23d0*/  LOP3.LUT R20, R0, 0x7fffffff, RZ, 0xc0, !PT ;  /* 0x7fffffff00147812 */ /* 0x000fe200078ec0ff */
[----:B------:R-:W-:Y:S06]  /*23e0*/  BRA `(.L_x_16) ;  /* 0x0000000000047947 */ /* 0x000fec0003800000 */
.L_x_17:
[----:B------:R-:W-:-:S07]  /*23f0*/  FADD R20, R0, 2 ;  /* 0x4000000000147421 */ /* 0x000fce0000000000 */
.L_x_16:
[----:B------:R-:W-:Y:S05]  /*2400*/  BSYNC.RECONVERGENT B0 ;  /* 0x0000000000007941 */ /* 0x000fea0003800200 */
.L_x_15:
[----:B------:R-:W-:Y:S01]  /*2410*/  FADD R21, R20, R21 ;  /* 0x0000001514157221 */ /* 0x000fe20000000000 */
[----:B------:R-:W-:Y:S06]  /*2420*/  BRA.U UP0, `(.L_x_18) ;  /* 0xfffffff900647547 */ /* 0x000fec000b83ffff */
[----:B------:R-:W-:-:S04]  /*2430*/  UIADD3 UR8, UPT, UPT, UR8, 0x1, URZ ;  /* 0x0000000108087890 */ /* 0x000fc8000fffe0ff */
[----:B------:R-:W-:-:S09]  /*2440*/  UISETP.NE.AND UP0, UPT, UR8, UR22, UPT ;  /* 0x000000160800728c */ /* 0x000fd2000bf05270 */
[----:B------:R-:W-:Y:S05]  /*2450*/  BRA.U UP0, `(.L_x_19) ;  /* 0xfffffff900087547 */ /* 0x000fea000b83ffff */
[----:B------:R-:W0:Y:S01]  /*2460*/  LDC R6, c[0x0][0x3a4] ;  /* 0x0000e900ff067b82 */ /* 0x000e220000000800 */
[----:B------:R-:W-:Y:S01]  /*2470*/  BSSY.RECONVERGENT B0, `(.L_x_20) ;  /* 0x000000e000007945 */ /* 0x000fe20003800200 */
[----:B0-----:R-:W0:Y:S08]  /*2480*/  MUFU.RCP R3, R6 ;  /* 0x0000000600037308 */ /* 0x001e300000001000 */
[----:B------:R-:W1:Y:S01]  /*2490*/  FCHK P0, -R21, R6 ;  /* 0x0000000615007302 */ /* 0x000e620000000100 */
[----:B0-----:R-:W-:-:S04]  /*24a0*/  FFMA R0, R3, -R6, 1 ;  /* 0x3f80000003007423 */ /* 0x001fc80000000806 */
[----:B------:R-:W-:-:S04]  /*24b0*/  FFMA R0, R3, R0, R3 ;  /* 0x0000000003007223 */ /* 0x000fc80000000003 */
[----:B------:R-:W-:-:S04]  /*24c0*/  FFMA R2, R0, -R21, RZ ;  /* 0x8000001500027223 */ /* 0x000fc800000000ff */
[----:B------:R-:W-:-:S04]  /*24d0*/  FFMA R3, R2, -R6, -R21 ;  /* 0x8000000602037223 */ /* 0x000fc80000000815 */
[----:B------:R-:W-:Y:S01]  /*24e0*/  FFMA R0, R0, R3, R2 ;  /* 0x0000000300007223 */ /* 0x000fe20000000002 */
[----:B-1----:R-:W-:Y:S06]  /*24f0*/  @!P0 BRA `(.L_x_21) ;  /* 0x0000000000148947 */ /* 0x002fec0003800000 */
[----:B------:R-:W0:Y:S01]  /*2500*/  LDCU UR8, c[0x0][0x3a4] ;  /* 0x00007480ff0877ac */ /* 0x000e220008000800 */
[----:B------:R-:W-:Y:S01]  /*2510*/  FADD R0, -R21, -RZ ;  /* 0x800000ff15007221 */ /* 0x000fe20000000100 */
[----:B------:R-:W-:Y:S01]  /*2520*/  MOV R2, 0x2550 ;  /* 0x0000255000027802 */ /* 0x000fe20000000f00 */
[----:B0-----:R-:W-:-:S07]  /*2530*/  IMAD.U32 R3, RZ, RZ, UR8 ;  /* 0x00000008ff037e24 */ /* 0x001fce000f8e00ff */
[----:B-----5:R-:W-:Y:S05]  /*2540*/  CALL.REL.NOINC `($__internal_0_$__cuda_sm3x_div_rn_noftz_f32_slowpath) ;  /* 0x0000000000d87944 */ /* 0x020fea0003c00000 */
.L_x_21:
[----:B------:R-:W-:Y:S05]  /*2550*/  BSYNC.RECONVERGENT B0 ;  /* 0x0000000000007941 */ /* 0x000fea0003800200 */
.L_x_20:
[----:B------:R-:W0:Y:S01]  /*2560*/  LDCU.64 UR20, c[0x0][0x398] ;  /* 0x00007300ff1477ac */ /* 0x000e220008000a00 */
[----:B------:R-:W1:Y:S01]  /*2570*/  LDCU.64 UR8, c[0x0][0x380] ;  /* 0x00007000ff0877ac */ /* 0x000e620008000a00 */
[----:B0-----:R-:W-:-:S04]  /*2580*/  UIMAD UR14, UR7, UR20, UR6 ;  /* 0x00000014070e72a4 */ /* 0x001fc8000f8e0206 */
[----:B-1----:R-:W-:-:S06]  /*2590*/  UIMAD.WIDE.U32 UR8, UR14, 0x4, UR8 ;  /* 0x000000040e0878a5 */ /* 0x002fcc000f8e0008 */
[----:B------:R-:W-:Y:S02]  /*25a0*/  MOV R2, UR8 ;  /* 0x0000000800027c02 */ /* 0x000fe40008000f00 */
[----:B------:R-:W-:-:S05]  /*25b0*/  MOV R3, UR9 ;  /* 0x0000000900037c02 */ /* 0x000fca0008000f00 */
[----:B------:R-:W2:Y:S01]  /*25c0*/  LDG.E R2, desc[UR16][R2.64] ;  /* 0x0000001002027981 */ /* 0x000ea2000c1e1900 */
[----:B------:R-:W-:Y:S02]  /*25d0*/  HFMA2 R7, -RZ, RZ, 0.96630859375, -0.0022525787353515625 ;  /* 0x3bbb989dff077431 */ /* 0x000fe400000001ff */
[----:B------:R-:W-:Y:S01]  /*25e0*/  IMAD.MOV.U32 R9, RZ, RZ, 0x437c0000 ;  /* 0x437c0000ff097424 */ /* 0x000fe200078e00ff */
[----:B------:R-:W-:-:S04]  /*25f0*/  UIADD3 UR7, UPT, UPT, UR7, 0x1, URZ ;  /* 0x0000000107077890 */ /* 0x000fc8000fffe0ff */
[----:B------:R-:W-:Y:S01]  /*2600*/  UISETP.NE.AND UP0, UPT, UR7, UR21, UPT ;  /* 0x000000150700728c */ /* 0x000fe2000bf05270 */
[----:B------:R-:W-:-:S04]  /*2610*/  FFMA.SAT R6, R0, R7, 0.5 ;  /* 0x3f00000000067423 */ /* 0x000fc80000002007 */
[----:B------:R-:W-:-:S04]  /*2620*/  FFMA.RM R6, R6, R9, 12582913 ;  /* 0x4b40000106067423 */ /* 0x000fc80000004009 */
[C---:B------:R-:W-:Y:S01]  /*2630*/  FADD R7, R6.reuse, -12583039 ;  /* 0xcb40007f06077421 */ /* 0x040fe20000000000 */
[----:B------:R-:W-:-:S03]  /*2640*/  SHF.L.U32 R6, R6, 0x17, RZ ;  /* 0x0000001706067819 */ /* 0x000fc600000006ff */
[----:B------:R-:W-:-:S04]  /*2650*/  FFMA R7, R0, 1.4426950216293334961, -R7 ;  /* 0x3fb8aa3b00077823 */ /* 0x000fc80000000807 */
[----:B------:R-:W-:-:S06]  /*2660*/  FFMA R7, R0, 1.925963033500011079e-08, R7 ;  /* 0x32a5706000077823 */ /* 0x000fcc0000000007 */
[----:B------:R-:W0:Y:S02]  /*2670*/  MUFU.EX2 R7, R7 ;  /* 0x0000000700077308 */ /* 0x000e240000000800 */
[----:B0-----:R-:W-:-:S04]  /*2680*/  FMUL R6, R6, R7 ;  /* 0x0000000706067220 */ /* 0x001fc80000400000 */
[C---:B------:R-:W-:Y:S01]  /*2690*/  FADD R17, R6.reuse, R17 ;  /* 0x0000001106117221 */ /* 0x040fe20000000000 */
[----:B--2--5:R-:W-:-:S05]  /*26a0*/  FFMA R19, R6, R2, R19 ;  /* 0x0000000206137223 */ /* 0x024fca0000000013 */
[----:B------:R0:W-:Y:S01]  /*26b0*/  STG.E desc[UR16][R4.64], R19 ;  /* 0x0000001304007986 */ /* 0x0001e2000c101910 */
[----:B------:R-:W-:Y:S05]  /*26c0*/  BRA.U UP0, `(.L_x_22) ;  /* 0xfffffff500607547 */ /* 0x000fea000b83ffff */
[----:B------:R-:W-:-:S04]  /*26d0*/  UIADD3 UR6, UPT, UPT, UR6, 0x1, URZ ;  /* 0x0000000106067890 */ /* 0x000fc8000fffe0ff */
[----:B------:R-:W-:-:S09]  /*26e0*/  UISETP.NE.AND UP0, UPT, UR6, UR20, UPT ;  /* 0x000000140600728c */ /* 0x000fd2000bf05270 */
[----:B------:R-:W-:Y:S05]  /*26f0*/  BRA.U UP0, `(.L_x_23) ;  /* 0xfffffff500507547 */ /* 0x000fea000b83ffff */
.L_x_2:
[----:B------:R-:W4:Y:S01]  /*2700*/  LDG.E R0, desc[UR16][R4.64] ;  /* 0x0000001004007981 */ /* 0x000f22000c1e1900 */
[----:B------:R-:W1:Y:S01]  /*2710*/  MUFU.RCP R2, R17 ;  /* 0x0000001100027308 */ /* 0x000e620000001000 */
[----:B------:R-:W-:Y:S01]  /*2720*/  BSSY.RECONVERGENT B0, `(.L_x_24) ;  /* 0x000000c000007945 */ /* 0x000fe20003800200 */
[----:B-123-5:R-:W-:-:S04]  /*2730*/  FFMA R3, R2, -R17, 1 ;  /* 0x3f80000002037423 */ /* 0x02efc80000000811 */
[----:B------:R-:W-:Y:S02]  /*2740*/  FFMA R3, R2, R3, R2 ;  /* 0x0000000302037223 */ /* 0x000fe40000000002 */
[----:B----4-:R-:W1:Y:S02]  /*2750*/  FCHK P0, R0, R17 ;  /* 0x0000001100007302 */ /* 0x010e640000000000 */
[----:B------:R-:W-:-:S04]  /*2760*/  FFMA R2, R0, R3, RZ ;  /* 0x0000000300027223 */ /* 0x000fc800000000ff */
[----:B------:R-:W-:-:S04]  /*2770*/  FFMA R6, R2, -R17, R0 ;  /* 0x8000001102067223 */ /* 0x000fc80000000000 */
[----:B------:R-:W-:Y:S01]  /*2780*/  FFMA R3, R3, R6, R2 ;  /* 0x0000000603037223 */ /* 0x000fe20000000002 */
[----:B-1----:R-:W-:Y:S06]  /*2790*/  @!P0 BRA `(.L_x_25) ;  /* 0x0000000000108947 */ /* 0x002fec0003800000 */
[----:B------:R-:W-:Y:S02]  /*27a0*/  MOV R3, R17 ;  /* 0x0000001100037202 */ /* 0x000fe40000000f00 */
[----:B------:R-:W-:-:S07]  /*27b0*/  MOV R2, 0x27d0 ;  /* 0x000027d000027802 */ /* 0x000fce0000000f00 */
[----:B0-----:R-:W-:Y:S05]  /*27c0*/  CALL.REL.NOINC `($__internal_0_$__cuda_sm3x_div_rn_noftz_f32_slowpath) ;  /* 0x0000000000387944 */ /* 0x001fea0003c00000 */
[----:B------:R-:W-:-:S07]  /*27d0*/  MOV R3, R0 ;  /* 0x0000000000037202 */ /* 0x000fce0000000f00 */
.L_x_25:
[----:B------:R-:W-:Y:S05]  /*27e0*/  BSYNC.RECONVERGENT B0 ;  /* 0x0000000000007941 */ /* 0x000fea0003800200 */
.L_x_24:
[----:B------:R-:W-:Y:S01]  /*27f0*/  UIADD3 UR5, UPT, UPT, UR5, 0x1, URZ ;  /* 0x0000000105057890 */ /* 0x000fe2000fffe0ff */
[----:B------:R-:W-:Y:S01]  /*2800*/  I2FP.F32.S32 R7, R12 ;  /* 0x0000000c00077245 */ /* 0x000fe20000201400 */
[----:B------:R2:W-:Y:S04]  /*2810*/  STG.E desc[UR16][R4.64], R3 ;  /* 0x0000000304007986 */ /* 0x0005e8000c101910 */
[----:B------:R-:W-:Y:S01]  /*2820*/  I2FP.F32.U32 R0, UR5 ;  /* 0x0000000500007c45 */ /* 0x000fe20008201000 */
[----:B------:R-:W-:Y:S03]  /*2830*/  BAR.SYNC.DEFER_BLOCKING 0x0 ;  /* 0x0000000000007b1d */ /* 0x000fe60000010000 */
[----:B------:R-:W-:-:S13]  /*2840*/  FSETP.GEU.AND P0, PT, R0, R7, PT ;  /* 0x000000070000720b */ /* 0x000fda0003f0e000 */
[----:B--2---:R-:W-:Y:S05]  /*2850*/  @!P0 BRA `(.L_x_26) ;  /* 0xffffffdc00488947 */ /* 0x004fea000383ffff */
.L_x_1:
[----:B------:R-:W-:-:S06]  /*2860*/  UIADD3 UR4, UPT, UPT, UR4, 0x1, URZ ;  /* 0x0000000104047890 */ /* 0x000fcc000fffe0ff */
[----:B------:R-:W-:-:S04]  /*2870*/  I2FP.F32.U32 R0, UR4 ;  /* 0x0000000400007c45 */ /* 0x000fc80008201000 */
[----:B------:R-:W-:-:S13]  /*2880*/  FSETP.GEU.AND P0, PT, R0, R13, PT ;  /* 0x0000000d0000720b */ /* 0x000fda0003f0e000 */
[----:B------:R-:W-:Y:S05]  /*2890*/  @!P0 BRA `(.L_x_27) ;  /* 0xffffffdc00188947 */ /* 0x000fea000383ffff */
[----:B------:R-:W-:Y:S05]  /*28a0*/  EXIT ;  /* 0x000000000000794d */ /* 0x000fea0003800000 */
        .weak           $__internal_0_$__cuda_sm3x_div_rn_noftz_f32_slowpath
        .type           $__internal_0_$__cuda_sm3x_div_rn_noftz_f32_slowpath,@function
        .size           $__internal_0_$__cuda_sm3x_div_rn_noftz_f32_slowpath,(.L_x_40 - $__internal_0_$__cuda_sm3x_div_rn_noftz_f32_slowpath)
$__internal_0_$__cuda_sm3x_div_rn_noftz_f32_slowpath:
[----:B------:R-:W-:Y:S01]  /*28b0*/  SHF.R.U32.HI R7, RZ, 0x17, R3 ;  /* 0x00000017ff077819 */ /* 0x000fe20000011603 */
[----:B------:R-:W-:Y:S01]  /*28c0*/  BSSY.RECONVERGENT B1, `(.L_x_28) ;  /* 0x0000062000017945 */ /* 0x000fe20003800200 */
[----:B------:R-:W-:Y:S02]  /*28d0*/  SHF.R.U32.HI R6, RZ, 0x17, R0 ;  /* 0x00000017ff067819 */ /* 0x000fe40000011600 */
[----:B------:R-:W-:Y:S02]  /*28e0*/  LOP3.LUT R7, R7, 0xff, RZ, 0xc0, !PT ;  /* 0x000000ff07077812 */ /* 0x000fe400078ec0ff */
[----:B------:R-:W-:-:S03]  /*28f0*/  LOP3.LUT R10, R6, 0xff, RZ, 0xc0, !PT ;  /* 0x000000ff060a7812 */ /* 0x000fc600078ec0ff */
[----:B------:R-:W-:Y:S01]  /*2900*/  VIADD R9, R7, 0xffffffff ;  /* 0xffffffff07097836 */ /* 0x000fe20000000000 */
[----:B------:R-:W-:-:S04]  /*2910*/  IADD3 R8, PT, PT, R10, -0x1, RZ ;  /* 0xffffffff0a087810 */ /* 0x000fc80007ffe0ff */
[----:B------:R-:W-:-:S04]  /*2920*/  ISETP.GT.U32.AND P0, PT, R9, 0xfd, PT ;  /* 0x000000fd0900780c */ /* 0x000fc80003f04070 */
[----:B------:R-:W-:-:S13]  /*2930*/  ISETP.GT.U32.OR P0, PT, R8, 0xfd, P0 ;  /* 0x000000fd0800780c */ /* 0x000fda0000704470 */
[----:B------:R-:W-:Y:S01]  /*2940*/  @!P0 MOV R6, RZ ;  /* 0x000000ff00068202 */ /* 0x000fe20000000f00 */
[----:B------:R-:W-:Y:S06]  /*2950*/  @!P0 BRA `(.L_x_29) ;  /* 0x00000000005c8947 */ /* 0x000fec0003800000 */
[----:B------:R-:W-:Y:S02]  /*2960*/  FSETP.GTU.FTZ.AND P0, PT, |R0|, +INF , PT ;  /* 0x7f8000000000780b */ /* 0x000fe40003f1c200 */
[----:B------:R-:W-:-:S04]  /*2970*/  FSETP.GTU.FTZ.AND P1, PT, |R3|, +INF , PT ;  /* 0x7f8000000300780b */ /* 0x000fc80003f3c200 */
[----:B------:R-:W-:-:S13]  /*2980*/  PLOP3.LUT P0, PT, P0, P1, PT, 0xf8, 0x8f ;  /* 0x00000000008f781c */ /* 0x000fda0000703f70 */
[----:B------:R-:W-:Y:S05]  /*2990*/  @P0 BRA `(.L_x_30) ;  /* 0x00000004004c0947 */ /* 0x000fea0003800000 */
[----:B------:R-:W-:-:S13]  /*29a0*/  LOP3.LUT P0, RZ, R3, 0x7fffffff, R0, 0xc8, !PT ;  /* 0x7fffffff03ff7812 */ /* 0x000fda000780c800 */
[----:B------:R-:W-:Y:S05]  /*29b0*/  @!P0 BRA `(.L_x_31) ;  /* 0x00000004003c8947 */ /* 0x000fea0003800000 */
[C---:B------:R-:W-:Y:S02]  /*29c0*/  FSETP.NEU.FTZ.AND P1, PT, |R0|.reuse, +INF , PT ;  /* 0x7f8000000000780b */ /* 0x040fe40003f3d200 */
[----:B------:R-:W-:Y:S02]  /*29d0*/  FSETP.NEU.FTZ.AND P2, PT, |R3|, +INF , PT ;  /* 0x7f8000000300780b */ /* 0x000fe40003f5d200 */
[----:B------:R-:W-:-:S11]  /*29e0*/  FSETP.NEU.FTZ.AND P0, PT, |R0|, +INF , PT ;  /* 0x7f8000000000780b */ /* 0x000fd60003f1d200 */
[----:B------:R-:W-:Y:S05]  /*29f0*/  @!P2 BRA !P1, `(.L_x_31) ;  /* 0x00000004002ca947 */ /* 0x000fea0004800000 */
[----:B------:R-:W-:-:S04]  /*2a00*/  LOP3.LUT P1, RZ, R0, 0x7fffffff, RZ, 0xc0, !PT ;  /* 0x7fffffff00ff7812 */ /* 0x000fc8000782c0ff */
[----:B------:R-:W-:-:S13]  /*2a10*/  PLOP3.LUT P1, PT, P2, P1, PT, 0x2f, 0xf2 ;  /* 0x0000000000f2781c */ /* 0x000fda0001722577 */
[----:B------:R-:W-:Y:S05]  /*2a20*/  @P1 BRA `(.L_x_32) ;  /* 0x0000000400181947 */ /* 0x000fea0003800000 */
[----:B------:R-:W-:-:S04]  /*2a30*/  LOP3.LUT P1, RZ, R3, 0x7fffffff, RZ, 0xc0, !PT ;  /* 0x7fffffff03ff7812 */ /* 0x000fc8000782c0ff */
[----:B------:R-:W-:-:S13]  /*2a40*/  PLOP3.LUT P0, PT, P0, P1, PT, 0x2f, 0xf2 ;  /* 0x0000000000f2781c */ /* 0x000fda0000702577 */
[----:B------:R-:W-:Y:S05]  /*2a50*/  @P0 BRA `(.L_x_33) ;  /* 0x0000000400000947 */ /* 0x000fea0003800000 */
[----:B------:R-:W-:Y:S02]  /*2a60*/  ISETP.GE.AND P0, PT, R8, RZ, PT ;  /* 0x000000ff0800720c */ /* 0x000fe40003f06270 */
[----:B------:R-:W-:-:S11]  /*2a70*/  ISETP.GE.AND P1, PT, R9, RZ, PT ;  /* 0x000000ff0900720c */ /* 0x000fd60003f26270 */
[----:B------:R-:W-:Y:S01]  /*2a80*/  @P0 MOV R6, RZ ;  /* 0x000000ff00060202 */ /* 0x000fe20000000f00 */
[----:B------:R-:W-:Y:S02]  /*2a90*/  @!P0 IMAD.MOV.U32 R6, RZ, RZ, -0x40 ;  /* 0xffffffc0ff068424 */ /* 0x000fe400078e00ff */
[----:B------:R-:W-:Y:S01]  /*2aa0*/  @!P0 FFMA R0, R0, 1.84467440737095516160e+19, RZ ;  /* 0x5f80000000008823 */ /* 0x000fe200000000ff */
[----:B------:R-:W-:Y:S02]  /*2ab0*/  @!P1 FFMA R3, R3, 1.84467440737095516160e+19, RZ ;  /* 0x5f80000003039823 */ /* 0x000fe400000000ff */
[----:B------:R-:W-:-:S07]  /*2ac0*/  @!P1 IADD3 R6, PT, PT, R6, 0x40, RZ ;  /* 0x0000004006069810 */ /* 0x000fce0007ffe0ff */
.L_x_29:
[----:B------:R-:W-:Y:S01]  /*2ad0*/  LEA R8, R7, 0xc0800000, 0x17 ;  /* 0xc080000007087811 */ /* 0x000fe200078eb8ff */
[----:B------:R-:W-:Y:S03]  /*2ae0*/  BSSY.RECONVERGENT B2, `(.L_x_34) ;  /* 0x0000036000027945 */ /* 0x000fe60003800200 */
[----:B------:R-:W-:Y:S02]  /*2af0*/  IADD3 R9, PT, PT, -R8, R3, RZ ;  /* 0x0000000308097210 */ /* 0x000fe40007ffe1ff */
[----:B------:R-:W-:Y:S02]  /*2b00*/  IADD3 R8, PT, PT, R10, -0x7f, RZ ;  /* 0xffffff810a087810 */ /* 0x000fe40007ffe0ff */
[----:B------:R0:W1:Y:S01]  /*2b10*/  MUFU.RCP R3, R9 ;  /* 0x0000000900037308 */ /* 0x0000620000001000 */
[----:B------:R-:W-:Y:S02]  /*2b20*/  FADD.FTZ R11, -R9, -RZ ;  /* 0x800000ff090b7221 */ /* 0x000fe40000010100 */
[C---:B------:R-:W-:Y:S01]  /*2b30*/  IMAD R0, R8.reuse, -0x800000, R0 ;  /* 0xff80000008007824 */ /* 0x040fe200078e0200 */
[----:B0-----:R-:W-:-:S05]  /*2b40*/  IADD3 R9, PT, PT, R8, 0x7f, -R7 ;  /* 0x0000007f08097810 */ /* 0x001fca0007ffe807 */
[----:B------:R-:W-:Y:S02]  /*2b50*/  IMAD.IADD R9, R9, 0x1, R6 ;  /* 0x0000000109097824 */ /* 0x000fe400078e0206 */
[----:B-1----:R-:W-:-:S04]  /*2b60*/  FFMA R10, R3, R11, 1 ;  /* 0x3f800000030a7423 */ /* 0x002fc8000000000b */
[----:B------:R-:W-:-:S04]  /*2b70*/  FFMA R3, R3, R10, R3 ;  /* 0x0000000a03037223 */ /* 0x000fc80000000003 */
[----:B------:R-:W-:-:S04]  /*2b80*/  FFMA R10, R0, R3, RZ ;  /* 0x00000003000a7223 */ /* 0x000fc800000000ff */
[----:B------:R-:W-:-:S04]  /*2b90*/  FFMA R20, R11, R10, R0 ;  /* 0x0000000a0b147223 */ /* 0x000fc80000000000 */
[----:B------:R-:W-:-:S04]  /*2ba0*/  FFMA R20, R3, R20, R10 ;  /* 0x0000001403147223 */ /* 0x000fc8000000000a */
[----:B------:R-:W-:-:S04]  /*2bb0*/  FFMA R11, R11, R20, R0 ;  /* 0x000000140b0b7223 */ /* 0x000fc80000000000 */
[----:B------:R-:W-:-:S05]  /*2bc0*/  FFMA R0, R3, R11, R20 ;  /* 0x0000000b03007223 */ /* 0x000fca0000000014 */
[----:B------:R-:W-:-:S04]  /*2bd0*/  SHF.R.U32.HI R7, RZ, 0x17, R0 ;  /* 0x00000017ff077819 */ /* 0x000fc80000011600 */
[----:B------:R-:W-:-:S04]  /*2be0*/  LOP3.LUT R7, R7, 0xff, RZ, 0xc0, !PT ;  /* 0x000000ff07077812 */ /* 0x000fc800078ec0ff */
[----:B------:R-:W-:-:S04]  /*2bf0*/  IADD3 R10, PT, PT, R7, R9, RZ ;  /* 0x00000009070a7210 */ /* 0x000fc80007ffe0ff */
[----:B------:R-:W-:-:S04]  /*2c00*/  IADD3 R6, PT, PT, R10, -0x1, RZ ;  /* 0xffffffff0a067810 */ /* 0x000fc80007ffe0ff */
[----:B------:R-:W-:-:S13]  /*2c10*/  ISETP.GE.U32.AND P0, PT, R6, 0xfe, PT ;  /* 0x000000fe0600780c */ /* 0x000fda0003f06070 */
[----:B------:R-:W-:Y:S05]  /*2c20*/  @!P0 BRA `(.L_x_35) ;  /* 0x0000000000808947 */ /* 0x000fea0003800000 */
[----:B------:R-:W-:-:S13]  /*2c30*/  ISETP.GT.AND P0, PT, R10, 0xfe, PT ;  /* 0x000000fe0a00780c */ /* 0x000fda0003f04270 */
[----:B------:R-:W-:Y:S05]  /*2c40*/  @P0 BRA `(.L_x_36) ;  /* 0x00000000006c0947 */ /* 0x000fea0003800000 */
[----:B------:R-:W-:-:S13]  /*2c50*/  ISETP.GE.AND P0, PT, R10, 0x1, PT ;  /* 0x000000010a00780c */ /* 0x000fda0003f06270 */
[----:B------:R-:W-:Y:S05]  /*2c60*/  @P0 BRA `(.L_x_37) ;  /* 0x0000000000740947 */ /* 0x000fea0003800000 */
[----:B------:R-:W-:Y:S02]  /*2c70*/  ISETP.GE.AND P0, PT, R10, -0x18, PT ;  /* 0xffffffe80a00780c */ /* 0x000fe40003f06270 */
[----:B------:R-:W-:-:S11]  /*2c80*/  LOP3.LUT R0, R0, 0x80000000, RZ, 0xc0, !PT ;  /* 0x8000000000007812 */ /* 0x000fd600078ec0ff */
[----:B------:R-:W-:Y:S05]  /*2c90*/  @!P0 BRA `(.L_x_37) ;  /* 0x0000000000688947 */ /* 0x000fea0003800000 */
[CC--:B------:R-:W-:Y:S01]  /*2ca0*/  FFMA.RZ R6, R3.reuse, R11.reuse, R20 ;  /* 0x0000000b03067223 */ /* 0x0c0fe2000000c014 */
[C---:B------:R-:W-:Y:S01]  /*2cb0*/  IADD3 R8, PT, PT, R10.reuse, 0x20, RZ ;  /* 0x000000200a087810 */ /* 0x040fe20007ffe0ff */
[----:B------:R-:W-:Y:S01]  /*2cc0*/  IMAD.MOV R9, RZ, RZ, -R10 ;  /* 0x000000ffff097224 */ /* 0x000fe200078e0a0a */
[----:B------:R-:W-:Y:S02]  /*2cd0*/  ISETP.NE.AND P2, PT, R10, RZ, PT ;  /* 0x000000ff0a00720c */ /* 0x000fe40003f45270 */
[----:B------:R-:W-:Y:S01]  /*2ce0*/  LOP3.LUT R7, R6, 0x7fffff, RZ, 0xc0, !PT ;  /* 0x007fffff06077812 */ /* 0x000fe200078ec0ff */
[CCC-:B------:R-:W-:Y:S01]  /*2cf0*/  FFMA.RP R6, R3.reuse, R11.reuse, R20.reuse ;  /* 0x0000000b03067223 */ /* 0x1c0fe20000008014 */
[----:B------:R-:W-:Y:S01]  /*2d00*/  FFMA.RM R3, R3, R11, R20 ;  /* 0x0000000b03037223 */ /* 0x000fe20000004014 */
[----:B------:R-:W-:Y:S02]  /*2d10*/  ISETP.NE.AND P1, PT, R10, RZ, PT ;  /* 0x000000ff0a00720c */ /* 0x000fe40003f25270 */
[----:B------:R-:W-:-:S02]  /*2d20*/  LOP3.LUT R7, R7, 0x800000, RZ, 0xfc, !PT ;  /* 0x0080000007077812 */ /* 0x000fc400078efcff */
[----:B------:R-:W-:Y:S02]  /*2d30*/  FSETP.NEU.FTZ.AND P0, PT, R6, R3, PT ;  /* 0x000000030600720b */ /* 0x000fe40003f1d000 */
[----:B------:R-:W-:Y:S02]  /*2d40*/  SHF.L.U32 R8, R7, R8, RZ ;  /* 0x0000000807087219 */ /* 0x000fe400000006ff */
[----:B------:R-:W-:Y:S02]  /*2d50*/  SEL R6, R9, RZ, P2 ;  /* 0x000000ff09067207 */ /* 0x000fe40001000000 */
[----:B------:R-:W-:Y:S02]  /*2d60*/  ISETP.NE.AND P1, PT, R8, RZ, P1 ;  /* 0x000000ff0800720c */ /* 0x000fe40000f25270 */
[----:B------:R-:W-:Y:S02]  /*2d70*/  SHF.R.U32.HI R6, RZ, R6, R7 ;  /* 0x00000006ff067219 */ /* 0x000fe40000011607 */
[----:B------:R-:W-:-:S02]  /*2d80*/  PLOP3.LUT P0, PT, P0, P1, PT, 0xf8, 0x8f ;  /* 0x00000000008f781c */ /* 0x000fc40000703f70 */
[----:B------:R-:W-:Y:S02]  /*2d90*/  SHF.R.U32.HI R8, RZ, 0x1, R6 ;  /* 0x00000001ff087819 */ /* 0x000fe40000011606 */
[----:B------:R-:W-:-:S04]  /*2da0*/  SEL R3, RZ, 0x1, !P0 ;  /* 0x00000001ff037807 */ /* 0x000fc80004000000 */
[----:B------:R-:W-:-:S04]  /*2db0*/  LOP3.LUT R3, R3, 0x1, R8, 0xf8, !PT ;  /* 0x0000000103037812 */ /* 0x000fc800078ef808 */
[----:B------:R-:W-:-:S04]  /*2dc0*/  LOP3.LUT R3, R3, R6, RZ, 0xc0, !PT ;  /* 0x0000000603037212 */ /* 0x000fc800078ec0ff */
[----:B------:R-:W-:-:S04]  /*2dd0*/  IADD3 R3, PT, PT, R8, R3, RZ ;  /* 0x0000000308037210 */ /* 0x000fc80007ffe0ff */
[----:B------:R-:W-:Y:S01]  /*2de0*/  LOP3.LUT R0, R3, R0, RZ, 0xfc, !PT ;  /* 0x0000000003007212 */ /* 0x000fe200078efcff */
[----:B------:R-:W-:Y:S06]  /*2df0*/  BRA `(.L_x_37) ;  /* 0x0000000000107947 */ /* 0x000fec0003800000 */
.L_x_36:
[----:B------:R-:W-:-:S04]  /*2e00*/  LOP3.LUT R0, R0, 0x80000000, RZ, 0xc0, !PT ;  /* 0x8000000000007812 */ /* 0x000fc800078ec0ff */
[----:B------:R-:W-:Y:S01]  /*2e10*/  LOP3.LUT R0, R0, 0x7f800000, RZ, 0xfc, !PT ;  /* 0x7f80000000007812 */ /* 0x000fe200078efcff */
[----:B------:R-:W-:Y:S06]  /*2e20*/  BRA `(.L_x_37) ;  /* 0x0000000000047947 */ /* 0x000fec0003800000 */
.L_x_35:
[----:B------:R-:W-:-:S07]  /*2e30*/  LEA R0, R9, R0, 0x17 ;  /* 0x0000000009007211 */ /* 0x000fce00078eb8ff */
.L_x_37:
[----:B------:R-:W-:Y:S05]  /*2e40*/  BSYNC.RECONVERGENT B2 ;  /* 0x0000000000027941 */ /* 0x000fea0003800200 */
.L_x_34:
[----:B------:R-:W-:Y:S05]  /*2e50*/  BRA `(.L_x_38) ;  /* 0x0000000000207947 */ /* 0x000fea0003800000 */
.L_x_33:
[----:B------:R-:W-:-:S04]  /*2e60*/  LOP3.LUT R0, R3, 0x80000000, R0, 0x48, !PT ;  /* 0x8000000003007812 */ /* 0x000fc800078e4800 */
[----:B------:R-:W-:Y:S01]  /*2e70*/  LOP3.LUT R0, R0, 0x7f800000, RZ, 0xfc, !PT ;  /* 0x7f80000000007812 */ /* 0x000fe200078efcff */
[----:B------:R-:W-:Y:S06]  /*2e80*/  BRA `(.L_x_38) ;  /* 0x0000000000147947 */ /* 0x000fec0003800000 */
.L_x_32:
[----:B------:R-:W-:Y:S01]  /*2e90*/  LOP3.LUT R0, R3, 0x80000000, R0, 0x48, !PT ;  /* 0x8000000003007812 */ /* 0x000fe200078e4800 */
[----:B------:R-:W-:Y:S06]  /*2ea0*/  BRA `(.L_x_38) ;  /* 0x00000000000c7947 */ /* 0x000fec0003800000 */
.L_x_31:
[----:B------:R-:W0:Y:S01]  /*2eb0*/  MUFU.RSQ R0, -QNAN ;  /* 0xffc0000000007908 */ /* 0x000e220000001400 */
[----:B------:R-:W-:Y:S05]  /*2ec0*/  BRA `(.L_x_38) ;  /* 0x0000000000047947 */ /* 0x000fea0003800000 */
.L_x_30:
[----:B------:R-:W-:-:S07]  /*2ed0*/  FADD.FTZ R0, R0, R3 ;  /* 0x0000000300007221 */ /* 0x000fce0000010000 */
.L_x_38:
[----:B------:R-:W-:Y:S05]  /*2ee0*/  BSYNC.RECONVERGENT B1 ;  /* 0x0000000000017941 */ /* 0x000fea0003800200 */
.L_x_28:
[----:B------:R-:W-:-:S04]  /*2ef0*/  HFMA2 R3, -RZ, RZ, 0, 0 ;  /* 0x00000000ff037431 */ /* 0x000fc800000001ff */
[----:B0-----:R-:W-:Y:S05]  /*2f00*/  RET.REL.NODEC R2 `(_Z8myKernelPKfPfS0_iiifii) ;  /* 0xffffffd0023c7950 */ /* 0x001fea0003c3ffff */
.L_x_39:
[----:B------:R-:W-:-:S00]  /*2f10*/  BRA `(.L_x_39) ;  /* 0xfffffffc00fc7947 */ /* 0x000fc0000383ffff */
[----:B------:R-:W-:-:S00]  /*2f20*/  NOP ;  /* 0x0000000000007918 */ /* 0x000fc00000000000 */
        /* <DEDUP_REMOVED lines=13> */
.L_x_40:


//--------------------- .nv.shared.reserved.0     --------------------------
	.section	.nv.shared.reserved.0,"aw",@nobits
	.weak		__nv_reservedSMEM_offset_0_alias
	.size		__nv_reservedSMEM_offset_0_alias, 0, 64
	.other		__nv_reservedSMEM_offset_0_alias,@"STO_CUDA_RESERVED_SHARED STV_DEFAULT"
__nv_reservedSMEM_offset_0_alias:
	.zero		0
	.zero		64


//--------------------- .nv.constant0._Z8myKernelPKfPfS0_iiifii --------------------------
	.section	.nv.constant0._Z8myKernelPKfPfS0_iiifii,"a",@progbits
	.sectionflags	@""
	.align	4
.nv.constant0._Z8myKernelPKfPfS0_iiifii:
	.zero		944


//--------------------- SYMBOLS --------------------------

	.type		.nv.reservedSmem.offset0,@object
	.size		.nv.reservedSmem.offset0,0x4
